	.target	sm_90a

	.elftype	@"ET_EXEC"


//--------------------- .note.nv.tkinfo           --------------------------
	.section	.note.nv.tkinfo,"",@"SHT_NOTE"
	.sectionflags	@"SHF_NOTE_NV_TKINFO"
	.tkinfo
        /*0018*/ 	.word	0x00000002
        /*0030*/ 	.string	""
        /*0030*/ 	.string	"ptxas"
        /*0030*/ 	.string	"Cuda compilation tools, release 13.0, V13.0.88"
        /*0030*/ 	.string	"Build cuda_13.0.r13.0/compiler.36424714_0"
        /*0030*/ 	.string	"-v  -suppress-debug-info  -lineinfo  -arch sm_90a "



//--------------------- .note.nv.cuinfo           --------------------------
	.section	.note.nv.cuinfo,"",@"SHT_NOTE"
	.sectionflags	@"SHF_NOTE_NV_CUINFO"
        /*0018*/ 	.short	0x0002
        /*001a*/ 	.short	0x005a
        /*001c*/ 	.short	0x0082
	.zero		2


//--------------------- .nv.info                  --------------------------
	.section	.nv.info,"",@"SHT_CUDA_INFO"
	.align	4


	//----- nvinfo : EIATTR_REGCOUNT
	.align		4
        /*0000*/ 	.byte	0x04, 0x2f
        /*0002*/ 	.short	(.L_1 - .L_0)
	.align		4
.L_0:
        /*0004*/ 	.word	index@(matmul_kernel)
        /*0008*/ 	.word	0x000000ff


	//----- nvinfo : EIATTR_FRAME_SIZE
	.align		4
.L_1:
        /*000c*/ 	.byte	0x04, 0x11
        /*000e*/ 	.short	(.L_3 - .L_2)
	.align		4
.L_2:
        /*0010*/ 	.word	index@(matmul_kernel)
        /*0014*/ 	.word	0x000000a8


	//----- nvinfo : EIATTR_MIN_STACK_SIZE
	.align		4
.L_3:
        /*0018*/ 	.byte	0x04, 0x12
        /*001a*/ 	.short	(.L_5 - .L_4)
	.align		4
.L_4:
        /*001c*/ 	.word	index@(matmul_kernel)
        /*0020*/ 	.word	0x000000a8
.L_5:


//--------------------- .nv.compat                --------------------------
	.section	.nv.compat,"",@"SHT_CUDA_COMPAT_INFO"
	.align	4
        /*0000*/ 	.byte	0x02, 0x09, 0x01, 0x00, 0x02, 0x02, 0x02, 0x00, 0x02, 0x05, 0x05, 0x00, 0x03, 0x07, 0x01, 0x01
        /*0010*/ 	.byte	0x02, 0x03, 0x00, 0x00, 0x02, 0x06, 0x01, 0x00, 0x04, 0x0b, 0x08, 0x00, 0x00, 0x00, 0x00, 0x00
        /*0020*/ 	.byte	0x00, 0x00, 0x00, 0x00


//--------------------- .nv.info.matmul_kernel    --------------------------
	.section	.nv.info.matmul_kernel,"",@"SHT_CUDA_INFO"
	.sectionflags	@""
	.align	4


	//----- nvinfo : EIATTR_CUDA_API_VERSION
	.align		4
        /*0000*/ 	.byte	0x04, 0x37
        /*0002*/ 	.short	(.L_7 - .L_6)
.L_6:
        /*0004*/ 	.word	0x00000082


	//----- nvinfo : EIATTR_KPARAM_INFO
	.align		4
.L_7:
        /*0008*/ 	.byte	0x04, 0x17
        /*000a*/ 	.short	(.L_9 - .L_8)
.L_8:
        /*000c*/ 	.word	0x00000000
        /*0010*/ 	.short	0x000d
        /*0012*/ 	.short	0x0048
        /*0014*/ 	.byte	0x00, 0xf4, 0x21, 0x00


	//----- nvinfo : EIATTR_KPARAM_INFO
	.align		4
.L_9:
        /*0018*/ 	.byte	0x04, 0x17
        /*001a*/ 	.short	(.L_11 - .L_10)
.L_10:
        /*001c*/ 	.word	0x00000000
        /*0020*/ 	.short	0x000c
        /*0022*/ 	.short	0x0040
        /*0024*/ 	.byte	0x00, 0xf4, 0x21, 0x00


	//----- nvinfo : EIATTR_KPARAM_INFO
	.align		4
.L_11:
        /*0028*/ 	.byte	0x04, 0x17
        /*002a*/ 	.short	(.L_13 - .L_12)
.L_12:
        /*002c*/ 	.word	0x00000000
        /*0030*/ 	.short	0x000b
        /*0032*/ 	.short	0x0038
        /*0034*/ 	.byte	0x00, 0xf0, 0x11, 0x00


	//----- nvinfo : EIATTR_KPARAM_INFO
	.align		4
.L_13:
        /*0038*/ 	.byte	0x04, 0x17
        /*003a*/ 	.short	(.L_15 - .L_14)
.L_14:
        /*003c*/ 	.word	0x00000000
        /*0040*/ 	.short	0x000a
        /*0042*/ 	.short	0x0034
        /*0044*/ 	.byte	0x00, 0xf0, 0x11, 0x00


	//----- nvinfo : EIATTR_KPARAM_INFO
	.align		4
.L_15:
        /*0048*/ 	.byte	0x04, 0x17
        /*004a*/ 	.short	(.L_17 - .L_16)
.L_16:
        /*004c*/ 	.word	0x00000000
        /*0050*/ 	.short	0x0009
        /*0052*/ 	.short	0x0030
        /*0054*/ 	.byte	0x00, 0xf0, 0x11, 0x00


	//----- nvinfo : EIATTR_KPARAM_INFO
	.align		4
.L_17:
        /*0058*/ 	.byte	0x04, 0x17
        /*005a*/ 	.short	(.L_19 - .L_18)
.L_18:
        /*005c*/ 	.word	0x00000000
        /*0060*/ 	.short	0x0008
        /*0062*/ 	.short	0x002c
        /*0064*/ 	.byte	0x00, 0xf0, 0x11, 0x00


	//----- nvinfo : EIATTR_KPARAM_INFO
	.align		4
.L_19:
        /*0068*/ 	.byte	0x04, 0x17
        /*006a*/ 	.short	(.L_21 - .L_20)
.L_20:
        /*006c*/ 	.word	0x00000000
        /*0070*/ 	.short	0x0007
        /*0072*/ 	.short	0x0028
        /*0074*/ 	.byte	0x00, 0xf0, 0x11, 0x00


	//----- nvinfo : EIATTR_KPARAM_INFO
	.align		4
.L_21:
        /*0078*/ 	.byte	0x04, 0x17
        /*007a*/ 	.short	(.L_23 - .L_22)
.L_22:
        /*007c*/ 	.word	0x00000000
        /*0080*/ 	.short	0x0006
        /*0082*/ 	.short	0x0024
        /*0084*/ 	.byte	0x00, 0xf0, 0x11, 0x00


	//----- nvinfo : EIATTR_KPARAM_INFO
	.align		4
.L_23:
        /*0088*/ 	.byte	0x04, 0x17
        /*008a*/ 	.short	(.L_25 - .L_24)
.L_24:
        /*008c*/ 	.word	0x00000000
        /*0090*/ 	.short	0x0005
        /*0092*/ 	.short	0x0020
        /*0094*/ 	.byte	0x00, 0xf0, 0x11, 0x00


	//----- nvinfo : EIATTR_KPARAM_INFO
	.align		4
.L_25:
        /*0098*/ 	.byte	0x04, 0x17
        /*009a*/ 	.short	(.L_27 - .L_26)
.L_26:
        /*009c*/ 	.word	0x00000000
        /*00a0*/ 	.short	0x0004
        /*00a2*/ 	.short	0x001c
        /*00a4*/ 	.byte	0x00, 0xf0, 0x11, 0x00


	//----- nvinfo : EIATTR_KPARAM_INFO
	.align		4
.L_27:
        /*00a8*/ 	.byte	0x04, 0x17
        /*00aa*/ 	.short	(.L_29 - .L_28)
.L_28:
        /*00ac*/ 	.word	0x00000000
        /*00b0*/ 	.short	0x0003
        /*00b2*/ 	.short	0x0018
        /*00b4*/ 	.byte	0x00, 0xf0, 0x11, 0x00


	//----- nvinfo : EIATTR_KPARAM_INFO
	.align		4
.L_29:
        /*00b8*/ 	.byte	0x04, 0x17
        /*00ba*/ 	.short	(.L_31 - .L_30)
.L_30:
        /*00bc*/ 	.word	0x00000000
        /*00c0*/ 	.short	0x0002
        /*00c2*/ 	.short	0x0010
        /*00c4*/ 	.byte	0x00, 0xf4, 0x21, 0x00


	//----- nvinfo : EIATTR_KPARAM_INFO
	.align		4
.L_31:
        /*00c8*/ 	.byte	0x04, 0x17
        /*00ca*/ 	.short	(.L_33 - .L_32)
.L_32:
        /*00cc*/ 	.word	0x00000000
        /*00d0*/ 	.short	0x0001
        /*00d2*/ 	.short	0x0008
        /*00d4*/ 	.byte	0x00, 0xf4, 0x21, 0x00


	//----- nvinfo : EIATTR_KPARAM_INFO
	.align		4
.L_33:
        /*00d8*/ 	.byte	0x04, 0x17
        /*00da*/ 	.short	(.L_35 - .L_34)
.L_34:
        /*00dc*/ 	.word	0x00000000
        /*00e0*/ 	.short	0x0000
        /*00e2*/ 	.short	0x0000
        /*00e4*/ 	.byte	0x00, 0xf4, 0x21, 0x00


	//----- nvinfo : EIATTR_SPARSE_MMA_MASK
	.align		4
.L_35:
        /*00e8*/ 	.byte	0x03, 0x50
        /*00ea*/ 	.short	0x0000


	//----- nvinfo : EIATTR_MAXREG_COUNT
	.align		4
        /*00ec*/ 	.byte	0x03, 0x1b
        /*00ee*/ 	.short	0x00ff


	//----- nvinfo : EIATTR_NUM_BARRIERS
	.align		4
        /*00f0*/ 	.byte	0x02, 0x4c
        /*00f2*/ 	.byte	0x01
	.zero		1


	//----- nvinfo : EIATTR_ANNOTATIONS
	.align		4
        /*00f4*/ 	.byte	0x04, 0x55
        /*00f6*/ 	.short	(.L_37 - .L_36)


	//   ....[0]....
.L_36:
        /*00f8*/ 	.word	0x00000001
        /*00fc*/ 	.byte	0x00, 0x06, 0x00, 0x00, 0x01, 0x00, 0x00, 0x00, 0xa0, 0x06, 0x00, 0x00, 0x01, 0x00, 0x00, 0x00
        /* <DEDUP_REMOVED lines=42> */
        /*03ac*/ 	.byte	0x80, 0xa1, 0x00, 0x00


	//----- nvinfo : EIATTR_MERCURY_ISA_VERSION
	.align		4
.L_37:
        /*03b0*/ 	.byte	0x03, 0x5f
        /*03b2*/ 	.short	0x0101


	//----- nvinfo : EIATTR_EXIT_INSTR_OFFSETS
	.align		4
        /*03b4*/ 	.byte	0x04, 0x1c
        /*03b6*/ 	.short	(.L_39 - .L_38)


	//   ....[0]....
.L_38:
        /*03b8*/ 	.word	0x0000ad80


	//   ....[1]....
        /*03bc*/ 	.word	0x0000ada0


	//----- nvinfo : EIATTR_REQNTID
	.align		4
.L_39:
        /*03c0*/ 	.byte	0x04, 0x10
        /*03c2*/ 	.short	(.L_41 - .L_40)
.L_40:
        /*03c4*/ 	.word	0x00000080
        /*03c8*/ 	.word	0x00000001
        /*03cc*/ 	.word	0x00000001


	//----- nvinfo : EIATTR_CBANK_PARAM_SIZE
	.align		4
.L_41:
        /*03d0*/ 	.byte	0x03, 0x19
        /*03d2*/ 	.short	0x0050


	//----- nvinfo : EIATTR_PARAM_CBANK
	.align		4
        /*03d4*/ 	.byte	0x04, 0x0a
        /*03d6*/ 	.short	(.L_43 - .L_42)
	.align		4
.L_42:
        /*03d8*/ 	.word	index@(.nv.constant0.matmul_kernel)
        /*03dc*/ 	.short	0x0210
        /*03de*/ 	.short	0x0050


	//----- nvinfo : EIATTR_SW_WAR
	.align		4
.L_43:
        /*03e0*/ 	.byte	0x04, 0x36
        /*03e2*/ 	.short	(.L_45 - .L_44)
.L_44:
        /*03e4*/ 	.word	0x00000008
.L_45:


//--------------------- .nv.callgraph             --------------------------
	.section	.nv.callgraph,"",@"SHT_CUDA_CALLGRAPH"
	.align	4
	.sectionentsize	8
	.align		4
        /*0000*/ 	.word	0x00000000
	.align		4
        /*0004*/ 	.word	0xffffffff
	.align		4
        /*0008*/ 	.word	0x00000000
	.align		4
        /*000c*/ 	.word	0xfffffffe
	.align		4
        /*0010*/ 	.word	0x00000000
	.align		4
        /*0014*/ 	.word	0xfffffffd
	.align		4
        /*0018*/ 	.word	0x00000000
	.align		4
        /*001c*/ 	.word	0xfffffffc


//--------------------- .text.matmul_kernel       --------------------------
	.section	.text.matmul_kernel,"ax",@progbits
	.align	128
        .global         matmul_kernel
        .type           matmul_kernel,@function
        .size           matmul_kernel,(.L_x_4 - matmul_kernel)
        .other          matmul_kernel,@"STO_CUDA_ENTRY STV_DEFAULT"
matmul_kernel:
.text.matmul_kernel:
[----:B------:R-:W0:Y:S08]  /*0000*/  LDC R1, c[0x0][0x28] ;  /* 0x00000a00ff017b82 */ /* 0x000e300000000800 */
[----:B------:R-:W1:Y:S01]  /*0010*/  LDC.64 R46, c[0x0][0x228] ;  /* 0x00008a00ff2e7b82 */ /* 0x000e620000000a00 */
[----:B------:R-:W2:Y:S01]  /*0020*/  S2R R5, SR_CTAID.X ;  /* 0x0000000000057919 */ /* 0x000ea20000002500 */
[----:B------:R-:W-:Y:S01]  /*0030*/  ULDC UR4, c[0x0][0x230] ;  /* 0x00008c0000047ab9 */ /* 0x000fe20000000800 */
[----:B0-----:R-:W-:Y:S01]  /*0040*/  VIADD R1, R1, 0xffffff58 ;  /* 0xffffff5801017836 */ /* 0x001fe20000000000 */
[----:B------:R-:W-:Y:S01]  /*0050*/  UIADD3 UR5, UR4, 0x7f, URZ ;  /* 0x0000007f04057890 */ /* 0x000fe2000fffe03f */
[----:B------:R-:W0:Y:S01]  /*0060*/  S2R R124, SR_TID.X ;  /* 0x00000000007c7919 */ /* 0x000e220000002100 */
[----:B------:R-:W-:-:S02]  /*0070*/  ULDC.64 UR30, c[0x0][0x208] ;  /* 0x00008200001e7ab9 */ /* 0x000fc40000000a00 */
[----:B------:R-:W-:Y:S02]  /*0080*/  UISETP.GT.AND UP0, UPT, UR5, 0x7f, UPT ;  /* 0x0000007f0500788c */ /* 0x000fe4000bf04270 */
[----:B------:R-:W-:Y:S01]  /*0090*/  IMAD.U32 R53, RZ, RZ, UR5 ;  /* 0x00000005ff357e24 */ /* 0x000fe2000f8e00ff */
[----:B------:R-:W-:Y:S01]  /*00a0*/  ULDC UR5, c[0x0][0x230] ;  /* 0x00008c0000057ab9 */ /* 0x000fe20000000800 */
[----:B-1----:R-:W-:-:S05]  /*00b0*/  VIADD R0, R47, 0x3f ;  /* 0x0000003f2f007836 */ /* 0x002fca0000000000 */
[----:B------:R-:W-:-:S04]  /*00c0*/  SHF.R.S32.HI R3, RZ, 0x1f, R0 ;  /* 0x0000001fff037819 */ /* 0x000fc80000011400 */
[----:B------:R-:W-:Y:S02]  /*00d0*/  LEA.HI R3, R3, R0, RZ, 0x6 ;  /* 0x0000000003037211 */ /* 0x000fe400078f30ff */
[----:B--2---:R-:W-:Y:S02]  /*00e0*/  IABS R8, R5 ;  /* 0x0000000500087213 */ /* 0x004fe40000000000 */
[----:B------:R-:W-:-:S05]  /*00f0*/  SHF.R.S32.HI R3, RZ, 0x6, R3 ;  /* 0x00000006ff037819 */ /* 0x000fca0000011403 */
[----:B------:R-:W-:-:S05]  /*0100*/  IMAD.SHL.U32 R4, R3, 0x8, RZ ;  /* 0x0000000803047824 */ /* 0x000fca00078e00ff */
[-C--:B------:R-:W-:Y:S02]  /*0110*/  IABS R7, R4.reuse ;  /* 0x0000000400077213 */ /* 0x080fe40000000000 */
[----:B------:R-:W-:Y:S02]  /*0120*/  IABS R10, R4 ;  /* 0x00000004000a7213 */ /* 0x000fe40000000000 */
[----:B------:R-:W1:Y:S08]  /*0130*/  I2F.RP R0, R7 ;  /* 0x0000000700007306 */ /* 0x000e700000209400 */
[----:B-1----:R-:W1:Y:S02]  /*0140*/  MUFU.RCP R0, R0 ;  /* 0x0000000000007308 */ /* 0x002e640000001000 */
[----:B-1----:R-:W-:-:S02]  /*0150*/  VIADD R2, R0, 0xffffffe ;  /* 0x0ffffffe00027836 */ /* 0x002fc40000000000 */
[----:B------:R-:W-:-:S04]  /*0160*/  IMAD.MOV R0, RZ, RZ, -R10 ;  /* 0x000000ffff007224 */ /* 0x000fc800078e0a0a */
[----:B------:R1:W2:Y:S02]  /*0170*/  F2I.FTZ.U32.TRUNC.NTZ R3, R2 ;  /* 0x0000000200037305 */ /* 0x0002a4000021f000 */
[----:B-1----:R-:W-:Y:S02]  /*0180*/  IMAD.MOV.U32 R2, RZ, RZ, RZ ;  /* 0x000000ffff027224 */ /* 0x002fe400078e00ff */
[----:B--2---:R-:W-:-:S04]  /*0190*/  IMAD.MOV R6, RZ, RZ, -R3 ;  /* 0x000000ffff067224 */ /* 0x004fc800078e0a03 */
[----:B------:R-:W-:Y:S02]  /*01a0*/  IMAD R9, R6, R7, RZ ;  /* 0x0000000706097224 */ /* 0x000fe400078e02ff */
[----:B------:R-:W-:Y:S02]  /*01b0*/  IMAD.MOV.U32 R6, RZ, RZ, R8 ;  /* 0x000000ffff067224 */ /* 0x000fe400078e0008 */
[----:B------:R-:W-:-:S06]  /*01c0*/  IMAD.HI.U32 R3, R3, R9, R2 ;  /* 0x0000000903037227 */ /* 0x000fcc00078e0002 */
[----:B------:R-:W-:-:S04]  /*01d0*/  IMAD.HI.U32 R3, R3, R6, RZ ;  /* 0x0000000603037227 */ /* 0x000fc800078e00ff */
[----:B------:R-:W-:-:S05]  /*01e0*/  IMAD R0, R3, R0, R6 ;  /* 0x0000000003007224 */ /* 0x000fca00078e0206 */
[----:B------:R-:W-:-:S13]  /*01f0*/  ISETP.GT.U32.AND P1, PT, R7, R0, PT ;  /* 0x000000000700720c */ /* 0x000fda0003f24070 */
[----:B------:R-:W-:Y:S02]  /*0200*/  @!P1 IMAD.IADD R0, R0, 0x1, -R7 ;  /* 0x0000000100009824 */ /* 0x000fe400078e0a07 */
[----:B------:R-:W-:Y:S01]  /*0210*/  @!P1 VIADD R3, R3, 0x1 ;  /* 0x0000000103039836 */ /* 0x000fe20000000000 */
[----:B------:R-:W-:Y:S02]  /*0220*/  ISETP.NE.AND P1, PT, R4, RZ, PT ;  /* 0x000000ff0400720c */ /* 0x000fe40003f25270 */
[----:B------:R-:W-:Y:S02]  /*0230*/  ISETP.GE.U32.AND P0, PT, R0, R7, PT ;  /* 0x000000070000720c */ /* 0x000fe40003f06070 */
[----:B------:R-:W-:-:S04]  /*0240*/  LOP3.LUT R0, R5, R4, RZ, 0x3c, !PT ;  /* 0x0000000405007212 */ /* 0x000fc800078e3cff */
[----:B------:R-:W-:Y:S01]  /*0250*/  ISETP.GE.AND P2, PT, R0, RZ, PT ;  /* 0x000000ff0000720c */ /* 0x000fe20003f46270 */
[----:B------:R-:W-:-:S06]  /*0260*/  VIADD R0, R46, 0x1f ;  /* 0x0000001f2e007836 */ /* 0x000fcc0000000000 */
[----:B------:R-:W-:-:S04]  /*0270*/  @P0 VIADD R3, R3, 0x1 ;  /* 0x0000000103030836 */ /* 0x000fc80000000000 */
[----:B------:R-:W-:Y:S01]  /*0280*/  IMAD.MOV.U32 R2, RZ, RZ, R3 ;  /* 0x000000ffff027224 */ /* 0x000fe200078e0003 */
[----:B------:R-:W-:-:S03]  /*0290*/  SHF.R.S32.HI R3, RZ, 0x1f, R0 ;  /* 0x0000001fff037819 */ /* 0x000fc60000011400 */
[----:B------:R-:W-:Y:S01]  /*02a0*/  @!P2 IMAD.MOV R2, RZ, RZ, -R2 ;  /* 0x000000ffff02a224 */ /* 0x000fe200078e0a02 */
[----:B------:R-:W-:Y:S02]  /*02b0*/  @!P1 LOP3.LUT R2, RZ, R4, RZ, 0x33, !PT ;  /* 0x00000004ff029212 */ /* 0x000fe400078e33ff */
[----:B------:R-:W-:-:S03]  /*02c0*/  LEA.HI R3, R3, R0, RZ, 0x5 ;  /* 0x0000000003037211 */ /* 0x000fc600078f28ff */
[----:B------:R-:W-:Y:S02]  /*02d0*/  IMAD.SHL.U32 R6, R2, 0x8, RZ ;  /* 0x0000000802067824 */ /* 0x000fe400078e00ff */
[----:B------:R-:W-:-:S03]  /*02e0*/  IMAD.MOV R2, RZ, RZ, -R2 ;  /* 0x000000ffff027224 */ /* 0x000fc600078e0a02 */
[----:B------:R-:W-:Y:S01]  /*02f0*/  LEA.HI.SX32 R3, R3, -R6, 0x1b ;  /* 0x8000000603037211 */ /* 0x000fe200078fdaff */
[----:B------:R-:W-:-:S03]  /*0300*/  IMAD R11, R4, R2, R5 ;  /* 0x00000002040b7224 */ /* 0x000fc600078e0205 */
[----:B------:R-:W-:-:S04]  /*0310*/  VIMNMX R8, R3, 0x8, PT ;  /* 0x0000000803087848 */ /* 0x000fc80003fe0100 */
[-C--:B------:R-:W-:Y:S02]  /*0320*/  IABS R7, R8.reuse ;  /* 0x0000000800077213 */ /* 0x080fe40000000000 */
[----:B------:R-:W-:Y:S02]  /*0330*/  IABS R4, R8 ;  /* 0x0000000800047213 */ /* 0x000fe40000000000 */
[----:B------:R-:W1:Y:S08]  /*0340*/  I2F.RP R0, R7 ;  /* 0x0000000700007306 */ /* 0x000e700000209400 */
[----:B-1----:R-:W1:Y:S02]  /*0350*/  MUFU.RCP R0, R0 ;  /* 0x0000000000007308 */ /* 0x002e640000001000 */
[----:B-1----:R-:W-:-:S02]  /*0360*/  VIADD R3, R0, 0xffffffe ;  /* 0x0ffffffe00037836 */ /* 0x002fc40000000000 */
[----:B------:R-:W-:Y:S01]  /*0370*/  IMAD.MOV R0, RZ, RZ, -R4 ;  /* 0x000000ffff007224 */ /* 0x000fe200078e0a04 */
[----:B0-----:R-:W-:-:S03]  /*0380*/  LOP3.LUT R4, R124, 0x1f, RZ, 0xc0, !PT ;  /* 0x0000001f7c047812 */ /* 0x001fc600078ec0ff */
[----:B------:R-:W0:Y:S02]  /*0390*/  F2I.FTZ.U32.TRUNC.NTZ R3, R3 ;  /* 0x0000000300037305 */ /* 0x000e24000021f000 */
[----:B0-----:R-:W-:-:S04]  /*03a0*/  IMAD.MOV R9, RZ, RZ, -R3 ;  /* 0x000000ffff097224 */ /* 0x001fc800078e0a03 */
[----:B------:R-:W-:Y:S01]  /*03b0*/  IMAD.MOV.U32 R2, RZ, RZ, R9 ;  /* 0x000000ffff027224 */ /* 0x000fe200078e0009 */
[----:B------:R-:W-:-:S03]  /*03c0*/  IABS R9, R11 ;  /* 0x0000000b00097213 */ /* 0x000fc60000000000 */
[----:B------:R-:W-:Y:S02]  /*03d0*/  IMAD R5, R2, R7, RZ ;  /* 0x0000000702057224 */ /* 0x000fe400078e02ff */
[----:B------:R-:W-:-:S04]  /*03e0*/  IMAD.MOV.U32 R2, RZ, RZ, RZ ;  /* 0x000000ffff027224 */ /* 0x000fc800078e00ff */
        /* <DEDUP_REMOVED lines=9> */
[----:B------:R-:W-:Y:S02]  /*0480*/  ISETP.GE.AND P2, PT, R0, RZ, PT ;  /* 0x000000ff0000720c */ /* 0x000fe40003f46270 */
[----:B------:R-:W-:-:S04]  /*0490*/  SHF.R.U32.HI R0, RZ, 0x5, R124 ;  /* 0x00000005ff007819 */ /* 0x000fc8000001167c */
[----:B------:R-:W-:Y:S01]  /*04a0*/  SGXT.U32 R0, R0, 0x2 ;  /* 0x000000020000781a */ /* 0x000fe20000000000 */
[----:B------:R-:W-:Y:S01]  /*04b0*/  @P0 VIADD R2, R2, 0x1 ;  /* 0x0000000102020836 */ /* 0x000fe20000000000 */
[----:B------:R-:W-:Y:S02]  /*04c0*/  PLOP3.LUT P0, PT, PT, PT, UP0, 0x80, 0x0 ;  /* 0x000000000000781c */ /* 0x000fe40003f0f008 */
[C---:B------:R-:W-:Y:S02]  /*04d0*/  LOP3.LUT R108, R0.reuse, 0x4, RZ, 0xfc, !PT ;  /* 0x00000004006c7812 */ /* 0x040fe400078efcff */
[C---:B------:R-:W-:Y:S01]  /*04e0*/  LOP3.LUT R109, R0.reuse, 0x8, RZ, 0xfc, !PT ;  /* 0x00000008006d7812 */ /* 0x040fe200078efcff */
[----:B------:R-:W-:Y:S01]  /*04f0*/  @!P2 IMAD.MOV R2, RZ, RZ, -R2 ;  /* 0x000000ffff02a224 */ /* 0x000fe200078e0a02 */
[----:B------:R-:W-:Y:S02]  /*0500*/  @!P1 LOP3.LUT R2, RZ, R8, RZ, 0x33, !PT ;  /* 0x00000008ff029212 */ /* 0x000fe400078e33ff */
[----:B------:R-:W-:-:S02]  /*0510*/  LOP3.LUT R110, R0, 0xc, RZ, 0xfc, !PT ;  /* 0x0000000c006e7812 */ /* 0x000fc400078efcff */
[C---:B------:R-:W-:Y:S01]  /*0520*/  LOP3.LUT R111, R0.reuse, 0x10, RZ, 0xfc, !PT ;  /* 0x00000010006f7812 */ /* 0x040fe200078efcff */
[----:B------:R-:W-:Y:S01]  /*0530*/  IMAD.MOV R3, RZ, RZ, -R2 ;  /* 0x000000ffff037224 */ /* 0x000fe200078e0a02 */
[----:B------:R-:W-:Y:S01]  /*0540*/  LOP3.LUT R112, R0, 0x14, RZ, 0xfc, !PT ;  /* 0x0000001400707812 */ /* 0x000fe200078efcff */
[----:B------:R-:W-:Y:S01]  /*0550*/  IMAD.SHL.U32 R2, R2, 0x40, RZ ;  /* 0x0000004002027824 */ /* 0x000fe200078e00ff */
[----:B------:R-:W-:Y:S01]  /*0560*/  LOP3.LUT R113, R0, 0x18, RZ, 0xfc, !PT ;  /* 0x0000001800717812 */ /* 0x000fe200078efcff */
[----:B------:R-:W-:Y:S01]  /*0570*/  IMAD R3, R8, R3, R11 ;  /* 0x0000000308037224 */ /* 0x000fe200078e020b */
[C---:B------:R-:W-:Y:S02]  /*0580*/  LOP3.LUT R114, R0.reuse, 0x1c, RZ, 0xfc, !PT ;  /* 0x0000001c00727812 */ /* 0x040fe400078efcff */
[----:B------:R-:W-:Y:S01]  /*0590*/  LOP3.LUT R115, R0, 0x20, RZ, 0xfc, !PT ;  /* 0x0000002000737812 */ /* 0x000fe200078efcff */
[----:B------:R-:W-:Y:S01]  /*05a0*/  IMAD.IADD R3, R6, 0x1, R3 ;  /* 0x0000000106037824 */ /* 0x000fe200078e0203 */
[----:B------:R-:W-:-:S02]  /*05b0*/  LOP3.LUT R116, R0, 0x24, RZ, 0xfc, !PT ;  /* 0x0000002400747812 */ /* 0x000fc400078efcff */
[C---:B------:R-:W-:Y:S01]  /*05c0*/  LOP3.LUT R117, R0.reuse, 0x28, RZ, 0xfc, !PT ;  /* 0x0000002800757812 */ /* 0x040fe200078efcff */
[----:B------:R-:W-:Y:S01]  /*05d0*/  IMAD R18, R3, 0x20, R4 ;  /* 0x0000002003127824 */ /* 0x000fe200078e0204 */
[C---:B------:R-:W-:Y:S02]  /*05e0*/  LOP3.LUT R118, R0.reuse, 0x2c, RZ, 0xfc, !PT ;  /* 0x0000002c00767812 */ /* 0x040fe400078efcff */
[C---:B------:R-:W-:Y:S02]  /*05f0*/  LOP3.LUT R119, R0.reuse, 0x30, RZ, 0xfc, !PT ;  /* 0x0000003000777812 */ /* 0x040fe400078efcff */
[----:B------:R0:W-:Y:S01]  /*0600*/  STL [R1+0xc], R18 ;  /* 0x00000c1201007387 */ /* 0x0001e20000100800 */
[C---:B------:R-:W-:Y:S02]  /*0610*/  LOP3.LUT R120, R0.reuse, 0x34, RZ, 0xfc, !PT ;  /* 0x0000003400787812 */ /* 0x040fe400078efcff */
[C---:B------:R-:W-:Y:S02]  /*0620*/  LOP3.LUT R121, R0.reuse, 0x38, RZ, 0xfc, !PT ;  /* 0x0000003800797812 */ /* 0x040fe400078efcff */
[----:B------:R-:W-:Y:S01]  /*0630*/  LOP3.LUT R122, R0, 0x3c, RZ, 0xfc, !PT ;  /* 0x0000003c007a7812 */ /* 0x000fe200078efcff */
[----:B------:R-:W-:Y:S06]  /*0640*/  @P0 BRA `(.L_x_0) ;  /* 0x00000000002c0947 */ /* 0x000fec0003800000 */
[----:B------:R-:W-:Y:S01]  /*0650*/  IMAD.SHL.U32 R3, R124, 0x2, RZ ;  /* 0x000000027c037824 */ /* 0x000fe200078e00ff */
[----:B------:R-:W-:Y:S02]  /*0660*/  CS2R R84, SRZ ;  /* 0x0000000000547805 */ /* 0x000fe4000001ff00 */
[----:B------:R-:W-:Y:S02]  /*0670*/  CS2R R86, SRZ ;  /* 0x0000000000567805 */ /* 0x000fe4000001ff00 */
[----:B------:R-:W-:Y:S02]  /*0680*/  CS2R R56, SRZ ;  /* 0x0000000000387805 */ /* 0x000fe4000001ff00 */
[----:B------:R-:W-:Y:S01]  /*0690*/  CS2R R58, SRZ ;  /* 0x00000000003a7805 */ /* 0x000fe2000001ff00 */
[----:B------:R1:W-:Y:S01]  /*06a0*/  STL [R1+0x10], R3 ;  /* 0x0000100301007387 */ /* 0x0003e20000100800 */
[----:B------:R-:W-:Y:S02]  /*06b0*/  CS2R R60, SRZ ;  /* 0x00000000003c7805 */ /* 0x000fe4000001ff00 */
[----:B------:R-:W-:-:S02]  /*06c0*/  CS2R R62, SRZ ;  /* 0x00000000003e7805 */ /* 0x000fc4000001ff00 */
[----:B------:R-:W-:Y:S02]  /*06d0*/  CS2R R68, SRZ ;  /* 0x0000000000447805 */ /* 0x000fe4000001ff00 */
[----:B------:R-:W-:Y:S01]  /*06e0*/  CS2R R70, SRZ ;  /* 0x0000000000467805 */ /* 0x000fe2000001ff00 */
[----:B------:R-:W-:Y:S06]  /*06f0*/  BRA `(.L_x_1) ;  /* 0x0000009800907947 */ /* 0x000fec0003800000 */
.L_x_0:
[----:B------:R-:W-:Y:S01]  /*0700*/  IABS R15, R46 ;  /* 0x0000002e000f7213 */ /* 0x000fe20000000000 */
[C---:B------:R-:W-:Y:S01]  /*0710*/  VIADD R14, R2.reuse, 0x3e ;  /* 0x0000003e020e7836 */ /* 0x040fe20000000000 */
[----:B------:R-:W-:Y:S01]  /*0720*/  IABS R4, R47 ;  /* 0x0000002f00047213 */ /* 0x000fe20000000000 */
[C---:B------:R-:W-:Y:S01]  /*0730*/  VIADD R16, R2.reuse, 0x3d ;  /* 0x0000003d02107836 */ /* 0x040fe20000000000 */
[----:B------:R-:W1:Y:S01]  /*0740*/  I2F.RP R5, R15 ;  /* 0x0000000f00057306 */ /* 0x000e620000209400 */
[----:B------:R-:W-:Y:S01]  /*0750*/  VIADD R17, R2, 0x3c ;  /* 0x0000003c02117836 */ /* 0x000fe20000000000 */
[----:B------:R-:W-:Y:S01]  /*0760*/  ISETP.GE.AND P2, PT, R14, RZ, PT ;  /* 0x000000ff0e00720c */ /* 0x000fe20003f46270 */
[C---:B------:R-:W-:Y:S01]  /*0770*/  VIADD R19, R2.reuse, 0x39 ;  /* 0x0000003902137836 */ /* 0x040fe20000000000 */
[----:B------:R-:W-:Y:S01]  /*0780*/  IABS R13, R16 ;  /* 0x00000010000d7213 */ /* 0x000fe20000000000 */
[----:B------:R-:W-:Y:S01]  /*0790*/  VIADD R22, R2, 0x36 ;  /* 0x0000003602167836 */ /* 0x000fe20000000000 */
[----:B------:R-:W-:Y:S01]  /*07a0*/  ISETP.NE.AND P5, PT, R46, RZ, PT ;  /* 0x000000ff2e00720c */ /* 0x000fe20003fa5270 */
[C---:B------:R-:W-:Y:S01]  /*07b0*/  VIADD R20, R2.reuse, 0x38 ;  /* 0x0000003802147836 */ /* 0x040fe20000000000 */
[----:B------:R-:W2:Y:S01]  /*07c0*/  I2F.RP R3, R4 ;  /* 0x0000000400037306 */ /* 0x000ea20000209400 */
[C---:B------:R-:W-:Y:S01]  /*07d0*/  VIADD R21, R2.reuse, 0x37 ;  /* 0x0000003702157836 */ /* 0x040fe20000000000 */
[----:B------:R-:W-:Y:S01]  /*07e0*/  IABS R60, R2 ;  /* 0x00000002003c7213 */ /* 0x000fe20000000000 */
[C---:B------:R-:W-:Y:S01]  /*07f0*/  VIADD R23, R2.reuse, 0x35 ;  /* 0x0000003502177836 */ /* 0x040fe20000000000 */
[----:B------:R-:W-:Y:S01]  /*0800*/  ULDC UR35, c[0x0][0x240] ;  /* 0x0000900000237ab9 */ /* 0x000fe20000000800 */
[C---:B------:R-:W-:Y:S01]  /*0810*/  VIADD R26, R2.reuse, 0x30 ;  /* 0x00000030021a7836 */ /* 0x040fe20000000000 */
[----:B------:R-:W-:Y:S01]  /*0820*/  ULDC.64 UR32, c[0x0][0x218] ;  /* 0x0000860000207ab9 */ /* 0x000fe20000000a00 */
[C---:B------:R-:W-:Y:S01]  /*0830*/  VIADD R27, R2.reuse, 0x2f ;  /* 0x0000002f021b7836 */ /* 0x040fe20000000000 */
[----:B-1----:R-:W1:Y:S01]  /*0840*/  MUFU.RCP R5, R5 ;  /* 0x0000000500057308 */ /* 0x002e620000001000 */
[C---:B------:R-:W-:Y:S01]  /*0850*/  VIADD R29, R2.reuse, 0x2d ;  /* 0x0000002d021d7836 */ /* 0x040fe20000000000 */
[----:B------:R-:W-:Y:S01]  /*0860*/  IABS R24, R26 ;  /* 0x0000001a00187213 */ /* 0x000fe20000000000 */
[C---:B------:R-:W-:Y:S01]  /*0870*/  VIADD R30, R2.reuse, 0x2c ;  /* 0x0000002c021e7836 */ /* 0x040fe20000000000 */
[----:B------:R-:W-:Y:S01]  /*0880*/  IABS R25, R27 ;  /* 0x0000001b00197213 */ /* 0x000fe20000000000 */
[C---:B------:R-:W-:Y:S01]  /*0890*/  VIADD R33, R2.reuse, 0x2a ;  /* 0x0000002a02217836 */ /* 0x040fe20000000000 */
[----:B------:R-:W-:Y:S01]  /*08a0*/  ULDC UR34, c[0x0][0x234] ;  /* 0x00008d0000227ab9 */ /* 0x000fe20000000800 */
[C---:B------:R-:W-:Y:S01]  /*08b0*/  VIADD R35, R2.reuse, 0x28 ;  /* 0x0000002802237836 */ /* 0x040fe20000000000 */
[----:B--2---:R-:W2:Y:S01]  /*08c0*/  MUFU.RCP R3, R3 ;  /* 0x0000000300037308 */ /* 0x004ea20000001000 */
[----:B------:R-:W-:Y:S01]  /*08d0*/  IABS R28, R30 ;  /* 0x0000001e001c7213 */ /* 0x000fe20000000000 */
[----:B------:R-:W-:Y:S01]  /*08e0*/  VIADD R34, R2, 0x29 ;  /* 0x0000002902227836 */ /* 0x000fe20000000000 */
[----:B------:R-:W-:Y:S01]  /*08f0*/  LOP3.LUT R123, R0, 0x4c, RZ, 0xfc, !PT ;  /* 0x0000004c007b7812 */ /* 0x000fe200078efcff */
[C---:B------:R-:W-:Y:S01]  /*0900*/  VIADD R36, R2.reuse, 0x27 ;  /* 0x0000002702247836 */ /* 0x040fe20000000000 */
[----:B------:R-:W-:Y:S01]  /*0910*/  IABS R32, R35 ;  /* 0x0000002300207213 */ /* 0x000fe20000000000 */
[C---:B------:R-:W-:Y:S01]  /*0920*/  VIADD R37, R2.reuse, 0x26 ;  /* 0x0000002602257836 */ /* 0x040fe20000000000 */
[----:B------:R-:W-:Y:S01]  /*0930*/  IABS R31, R34 ;  /* 0x00000022001f7213 */ /* 0x000fe20000000000 */
[----:B------:R-:W-:-:S02]  /*0940*/  VIADD R42, R2, 0x22 ;  /* 0x00000022022a7836 */ /* 0x000fc40000000000 */
[----:B-1----:R-:W-:Y:S02]  /*0950*/  VIADD R8, R5, 0xffffffe ;  /* 0x0ffffffe05087836 */ /* 0x002fe40000000000 */
[C---:B------:R-:W-:Y:S02]  /*0960*/  VIADD R43, R2.reuse, 0x21 ;  /* 0x00000021022b7836 */ /* 0x040fe40000000000 */
[----:B------:R1:W3:Y:S01]  /*0970*/  F2I.FTZ.U32.TRUNC.NTZ R9, R8 ;  /* 0x0000000800097305 */ /* 0x0002e2000021f000 */
[C---:B------:R-:W-:Y:S02]  /*0980*/  VIADD R45, R2.reuse, 0x20 ;  /* 0x00000020022d7836 */ /* 0x040fe40000000000 */
[----:B--2---:R-:W-:Y:S01]  /*0990*/  VIADD R6, R3, 0xffffffe ;  /* 0x0ffffffe03067836 */ /* 0x004fe20000000000 */
[----:B------:R-:W-:Y:S01]  /*09a0*/  IABS R38, R43 ;  /* 0x0000002b00267213 */ /* 0x000fe20000000000 */
[C---:B------:R-:W-:Y:S01]  /*09b0*/  VIADD R3, R2.reuse, 0x3f ;  /* 0x0000003f02037836 */ /* 0x040fe20000000000 */
[----:B------:R-:W-:Y:S01]  /*09c0*/  IABS R40, R45 ;  /* 0x0000002d00287213 */ /* 0x000fe20000000000 */
[C---:B------:R-:W-:Y:S01]  /*09d0*/  VIADD R48, R2.reuse, 0x1e ;  /* 0x0000001e02307836 */ /* 0x040fe20000000000 */
[----:B------:R2:W4:Y:S01]  /*09e0*/  F2I.FTZ.U32.TRUNC.NTZ R7, R6 ;  /* 0x0000000600077305 */ /* 0x000522000021f000 */
[----:B-1----:R-:W-:Y:S01]  /*09f0*/  IMAD.MOV.U32 R8, RZ, RZ, RZ ;  /* 0x000000ffff087224 */ /* 0x002fe200078e00ff */
[----:B------:R-:W-:Y:S01]  /*0a00*/  ISETP.GE.AND P1, PT, R3, RZ, PT ;  /* 0x000000ff0300720c */ /* 0x000fe20003f26270 */
[----:B------:R-:W-:-:S02]  /*0a10*/  VIADD R49, R2, 0x1d ;  /* 0x0000001d02317836 */ /* 0x000fc40000000000 */
[----:B------:R-:W-:Y:S02]  /*0a20*/  VIADD R50, R2, 0x1c ;  /* 0x0000001c02327836 */ /* 0x000fe40000000000 */
[--C-:B---3--:R-:W-:Y:S02]  /*0a30*/  IMAD.MOV R10, RZ, RZ, -R9.reuse ;  /* 0x000000ffff0a7224 */ /* 0x108fe400078e0a09 */
[----:B--2---:R-:W-:Y:S01]  /*0a40*/  IMAD.MOV.U32 R6, RZ, RZ, RZ ;  /* 0x000000ffff067224 */ /* 0x004fe200078e00ff */
[----:B------:R-:W-:Y:S01]  /*0a50*/  IABS R44, R50 ;  /* 0x00000032002c7213 */ /* 0x000fe20000000000 */
[----:B------:R-:W-:Y:S01]  /*0a60*/  IMAD R11, R10, R15, RZ ;  /* 0x0000000f0a0b7224 */ /* 0x000fe200078e02ff */
[----:B------:R-:W-:Y:S01]  /*0a70*/  IABS R10, R18 ;  /* 0x00000012000a7213 */ /* 0x000fe20000000000 */
[----:B------:R-:W-:Y:S02]  /*0a80*/  VIADD R51, R2, 0x1a ;  /* 0x0000001a02337836 */ /* 0x000fe40000000000 */
[----:B------:R-:W-:Y:S01]  /*0a90*/  IMAD.HI.U32 R9, R9, R11, R8 ;  /* 0x0000000b09097227 */ /* 0x000fe200078e0008 */
[----:B------:R-:W-:-:S03]  /*0aa0*/  IABS R11, R14 ;  /* 0x0000000e000b7213 */ /* 0x000fc60000000000 */
[----:B----4-:R-:W-:Y:S02]  /*0ab0*/  IMAD.MOV R5, RZ, RZ, -R7 ;  /* 0x000000ffff057224 */ /* 0x010fe400078e0a07 */
[----:B------:R-:W-:-:S04]  /*0ac0*/  IMAD.HI.U32 R9, R9, R10, RZ ;  /* 0x0000000a09097227 */ /* 0x000fc800078e00ff */
[----:B------:R-:W-:Y:S02]  /*0ad0*/  IMAD.MOV R9, RZ, RZ, -R9 ;  /* 0x000000ffff097224 */ /* 0x000fe400078e0a09 */
[----:B------:R-:W-:Y:S02]  /*0ae0*/  IMAD R5, R5, R4, RZ ;  /* 0x0000000405057224 */ /* 0x000fe400078e02ff */
[----:B------:R-:W-:Y:S01]  /*0af0*/  IMAD R10, R15, R9, R10 ;  /* 0x000000090f0a7224 */ /* 0x000fe200078e020a */
[----:B------:R-:W-:Y:S01]  /*0b00*/  IABS R9, R3 ;  /* 0x0000000300097213 */ /* 0x000fe20000000000 */
[----:B------:R-:W-:-:S03]  /*0b10*/  IMAD.HI.U32 R7, R7, R5, R6 ;  /* 0x0000000507077227 */ /* 0x000fc600078e0006 */
[----:B------:R-:W-:Y:S01]  /*0b20*/  ISETP.GT.U32.AND P0, PT, R15, R10, PT ;  /* 0x0000000a0f00720c */ /* 0x000fe20003f04070 */
[----:B------:R-:W-:Y:S02]  /*0b30*/  VIADD R54, R2, 0x16 ;  /* 0x0000001602367836 */ /* 0x000fe40000000000 */
[----:B------:R-:W-:-:S03]  /*0b40*/  IMAD.HI.U32 R5, R7, R9, RZ ;  /* 0x0000000907057227 */ /* 0x000fc600078e00ff */
[----:B------:R-:W-:Y:S01]  /*0b50*/  IABS R52, R54 ;  /* 0x0000003600347213 */ /* 0x000fe20000000000 */
[----:B------:R-:W-:-:S04]  /*0b60*/  IMAD.HI.U32 R6, R7, R11, RZ ;  /* 0x0000000b07067227 */ /* 0x000fc800078e00ff */
[----:B------:R-:W-:Y:S02]  /*0b70*/  IMAD.MOV R5, RZ, RZ, -R5 ;  /* 0x000000ffff057224 */ /* 0x000fe400078e0a05 */
[----:B------:R-:W-:Y:S01]  /*0b80*/  @!P0 IMAD.IADD R10, R10, 0x1, -R15 ;  /* 0x000000010a0a8824 */ /* 0x000fe200078e0a0f */
[----:B------:R-:W-:Y:S01]  /*0b90*/  ISETP.GE.AND P0, PT, R16, RZ, PT ;  /* 0x000000ff1000720c */ /* 0x000fe20003f06270 */
[----:B------:R-:W-:Y:S02]  /*0ba0*/  IMAD.MOV R12, RZ, RZ, -R6 ;  /* 0x000000ffff0c7224 */ /* 0x000fe400078e0a06 */
[C---:B------:R-:W-:Y:S01]  /*0bb0*/  IMAD R6, R4.reuse, R5, R9 ;  /* 0x0000000504067224 */ /* 0x040fe200078e0209 */
[----:B------:R-:W-:Y:S01]  /*0bc0*/  ISETP.GT.U32.AND P3, PT, R15, R10, PT ;  /* 0x0000000a0f00720c */ /* 0x000fe20003f64070 */
[C---:B------:R-:W-:Y:S01]  /*0bd0*/  IMAD R5, R4.reuse, R12, R11 ;  /* 0x0000000c04057224 */ /* 0x040fe200078e020b */
[----:B------:R-:W-:Y:S01]  /*0be0*/  IABS R11, R17 ;  /* 0x00000011000b7213 */ /* 0x000fe20000000000 */
[----:B------:R-:W-:Y:S01]  /*0bf0*/  IMAD.HI.U32 R8, R7, R13, RZ ;  /* 0x0000000d07087227 */ /* 0x000fe200078e00ff */
[----:B------:R-:W-:-:S02]  /*0c00*/  ISETP.GT.U32.AND P4, PT, R4, R6, PT ;  /* 0x000000060400720c */ /* 0x000fc40003f84070 */
[----:B------:R-:W-:Y:S01]  /*0c10*/  ISETP.GT.U32.AND P6, PT, R4, R5, PT ;  /* 0x000000050400720c */ /* 0x000fe20003fc4070 */
[----:B------:R-:W-:Y:S02]  /*0c20*/  IMAD.MOV R8, RZ, RZ, -R8 ;  /* 0x000000ffff087224 */ /* 0x000fe400078e0a08 */
[----:B------:R-:W-:Y:S02]  /*0c30*/  VIADD R16, R2, 0x3a ;  /* 0x0000003a02107836 */ /* 0x000fe40000000000 */
[----:B------:R-:W-:Y:S02]  /*0c40*/  IMAD R8, R4, R8, R13 ;  /* 0x0000000804087224 */ /* 0x000fe400078e020d */
[----:B------:R-:W-:Y:S01]  /*0c50*/  @!P3 IMAD.IADD R10, R10, 0x1, -R15 ;  /* 0x000000010a0ab824 */ /* 0x000fe200078e0a0f */
[----:B------:R-:W-:Y:S01]  /*0c60*/  ISETP.GE.AND P3, PT, R18, RZ, PT ;  /* 0x000000ff1200720c */ /* 0x000fe20003f66270 */
[----:B------:R-:W-:Y:S01]  /*0c70*/  IMAD.HI.U32 R9, R7, R11, RZ ;  /* 0x0000000b07097227 */ /* 0x000fe200078e00ff */
[----:B------:R-:W-:-:S02]  /*0c80*/  IABS R14, R16 ;  /* 0x00000010000e7213 */ /* 0x000fc40000000000 */
[----:B0-----:R-:W-:Y:S01]  /*0c90*/  IABS R18, R22 ;  /* 0x0000001600127213 */ /* 0x001fe20000000000 */
[----:B------:R-:W-:Y:S02]  /*0ca0*/  @!P4 IMAD.IADD R6, R6, 0x1, -R4 ;  /* 0x000000010606c824 */ /* 0x000fe400078e0a04 */
[----:B------:R-:W-:Y:S02]  /*0cb0*/  IMAD.MOV.U32 R3, RZ, RZ, R10 ;  /* 0x000000ffff037224 */ /* 0x000fe400078e000a */
[----:B------:R-:W-:Y:S01]  /*0cc0*/  @!P6 IMAD.IADD R5, R5, 0x1, -R4 ;  /* 0x000000010505e824 */ /* 0x000fe200078e0a04 */
[----:B------:R-:W-:Y:S01]  /*0cd0*/  ISETP.GT.U32.AND P6, PT, R4, R6, PT ;  /* 0x000000060400720c */ /* 0x000fe20003fc4070 */
[----:B------:R-:W-:Y:S02]  /*0ce0*/  VIADD R15, R2, 0x3b ;  /* 0x0000003b020f7836 */ /* 0x000fe40000000000 */
[----:B------:R-:W-:Y:S01]  /*0cf0*/  @!P3 IMAD.MOV R3, RZ, RZ, -R3 ;  /* 0x000000ffff03b224 */ /* 0x000fe200078e0a03 */
[C---:B------:R-:W-:Y:S01]  /*0d00*/  ISETP.GT.U32.AND P3, PT, R4.reuse, R8, PT ;  /* 0x000000080400720c */ /* 0x040fe20003f64070 */
[----:B------:R-:W-:Y:S01]  /*0d10*/  IMAD.MOV R9, RZ, RZ, -R9 ;  /* 0x000000ffff097224 */ /* 0x000fe200078e0a09 */
[----:B------:R-:W-:Y:S01]  /*0d20*/  ISETP.GT.U32.AND P4, PT, R4, R5, PT ;  /* 0x000000050400720c */ /* 0x000fe20003f84070 */
[----:B------:R-:W-:Y:S01]  /*0d30*/  VIADD R56, R2, 0x13 ;  /* 0x0000001302387836 */ /* 0x000fe20000000000 */
[----:B------:R-:W-:Y:S01]  /*0d40*/  IABS R12, R15 ;  /* 0x0000000f000c7213 */ /* 0x000fe20000000000 */
[----:B------:R-:W-:Y:S01]  /*0d50*/  IMAD R9, R4, R9, R11 ;  /* 0x0000000904097224 */ /* 0x000fe200078e020b */
[----:B------:R-:W-:Y:S01]  /*0d60*/  @!P5 LOP3.LUT R3, RZ, R46, RZ, 0x33, !PT ;  /* 0x0000002eff03d212 */ /* 0x000fe200078e33ff */
[----:B------:R-:W-:Y:S01]  /*0d70*/  IMAD.HI.U32 R11, R7, R14, RZ ;  /* 0x0000000e070b7227 */ /* 0x000fe200078e00ff */
[----:B------:R-:W-:-:S02]  /*0d80*/  ISETP.GE.AND P5, PT, R17, RZ, PT ;  /* 0x000000ff1100720c */ /* 0x000fc40003fa6270 */
[----:B------:R-:W-:Y:S01]  /*0d90*/  IABS R17, R21 ;  /* 0x0000001500117213 */ /* 0x000fe20000000000 */
[--C-:B------:R-:W-:Y:S01]  /*0da0*/  @!P6 IMAD.IADD R6, R6, 0x1, -R4.reuse ;  /* 0x000000010606e824 */ /* 0x100fe200078e0a04 */
[----:B------:R-:W-:Y:S01]  /*0db0*/  ISETP.GT.U32.AND P6, PT, R4, R9, PT ;  /* 0x000000090400720c */ /* 0x000fe20003fc4070 */
[----:B------:R-:W-:Y:S01]  /*0dc0*/  @!P3 IMAD.IADD R8, R8, 0x1, -R4 ;  /* 0x000000010808b824 */ /* 0x000fe200078e0a04 */
[----:B------:R-:W-:Y:S01]  /*0dd0*/  ISETP.GE.AND P3, PT, R16, RZ, PT ;  /* 0x000000ff1000720c */ /* 0x000fe20003f66270 */
[----:B------:R-:W-:Y:S01]  /*0de0*/  @!P1 IMAD.MOV R6, RZ, RZ, -R6 ;  /* 0x000000ffff069224 */ /* 0x000fe200078e0a06 */
[----:B------:R-:W-:Y:S01]  /*0df0*/  IABS R16, R20 ;  /* 0x0000001400107213 */ /* 0x000fe20000000000 */
[----:B------:R-:W-:Y:S01]  /*0e00*/  @!P4 IMAD.IADD R5, R5, 0x1, -R4 ;  /* 0x000000010505c824 */ /* 0x000fe200078e0a04 */
[----:B------:R-:W-:Y:S01]  /*0e10*/  ISETP.GT.U32.AND P1, PT, R4, R8, PT ;  /* 0x000000080400720c */ /* 0x000fe20003f24070 */
[----:B------:R-:W-:Y:S01]  /*0e20*/  IMAD.HI.U32 R10, R7, R12, RZ ;  /* 0x0000000c070a7227 */ /* 0x000fe200078e00ff */
[----:B------:R-:W-:-:S02]  /*0e30*/  ISETP.GE.AND P4, PT, R15, RZ, PT ;  /* 0x000000ff0f00720c */ /* 0x000fc40003f86270 */
[----:B------:R-:W-:Y:S01]  /*0e40*/  IABS R59, R56 ;  /* 0x00000038003b7213 */ /* 0x000fe20000000000 */
[----:B------:R-:W-:Y:S02]  /*0e50*/  IMAD.MOV R15, RZ, RZ, -R11 ;  /* 0x000000ffff0f7224 */ /* 0x000fe400078e0a0b */
[----:B------:R-:W-:Y:S02]  /*0e60*/  IMAD.MOV R13, RZ, RZ, -R10 ;  /* 0x000000ffff0d7224 */ /* 0x000fe400078e0a0a */
[C---:B------:R-:W-:Y:S02]  /*0e70*/  IMAD R10, R4.reuse, R15, R14 ;  /* 0x0000000f040a7224 */ /* 0x040fe400078e020e */
[----:B------:R-:W-:Y:S01]  /*0e80*/  IMAD R11, R4, R13, R12 ;  /* 0x0000000d040b7224 */ /* 0x000fe200078e020c */
[----:B------:R-:W-:Y:S01]  /*0e90*/  IABS R13, R19 ;  /* 0x00000013000d7213 */ /* 0x000fe20000000000 */
[----:B------:R-:W-:Y:S01]  /*0ea0*/  @!P1 IMAD.IADD R8, R8, 0x1, -R4 ;  /* 0x0000000108089824 */ /* 0x000fe200078e0a04 */
[C---:B------:R-:W-:Y:S01]  /*0eb0*/  ISETP.GT.U32.AND P1, PT, R4.reuse, R10, PT ;  /* 0x0000000a0400720c */ /* 0x040fe20003f24070 */
[----:B------:R-:W-:Y:S01]  /*0ec0*/  @!P2 IMAD.MOV R5, RZ, RZ, -R5 ;  /* 0x000000ffff05a224 */ /* 0x000fe200078e0a05 */
[----:B------:R-:W-:Y:S01]  /*0ed0*/  ISETP.GT.U32.AND P2, PT, R4, R11, PT ;  /* 0x0000000b0400720c */ /* 0x000fe20003f44070 */
[----:B------:R-:W-:-:S04]  /*0ee0*/  IMAD.HI.U32 R12, R7, R13, RZ ;  /* 0x0000000d070c7227 */ /* 0x000fc800078e00ff */
[----:B------:R-:W-:Y:S02]  /*0ef0*/  IMAD.MOV R12, RZ, RZ, -R12 ;  /* 0x000000ffff0c7224 */ /* 0x000fe400078e0a0c */
[----:B------:R-:W-:Y:S02]  /*0f00*/  @!P0 IMAD.MOV R8, RZ, RZ, -R8 ;  /* 0x000000ffff088224 */ /* 0x000fe400078e0a08 */
[----:B------:R-:W-:Y:S02]  /*0f10*/  IMAD R12, R4, R12, R13 ;  /* 0x0000000c040c7224 */ /* 0x000fe400078e020d */
[--C-:B------:R-:W-:Y:S02]  /*0f20*/  @!P1 IMAD.IADD R10, R10, 0x1, -R4.reuse ;  /* 0x000000010a0a9824 */ /* 0x100fe400078e0a04 */
[----:B------:R-:W-:Y:S01]  /*0f30*/  @!P2 IMAD.IADD R11, R11, 0x1, -R4 ;  /* 0x000000010b0ba824 */ /* 0x000fe200078e0a04 */
[C---:B------:R-:W-:Y:S01]  /*0f40*/  ISETP.GT.U32.AND P2, PT, R4.reuse, R12, PT ;  /* 0x0000000c0400720c */ /* 0x040fe20003f44070 */
[----:B------:R-:W-:Y:S01]  /*0f50*/  IMAD.HI.U32 R15, R7, R18, RZ ;  /* 0x00000012070f7227 */ /* 0x000fe200078e00ff */
[----:B------:R-:W-:-:S02]  /*0f60*/  ISETP.GT.U32.AND P0, PT, R4, R10, PT ;  /* 0x0000000a0400720c */ /* 0x000fc40003f04070 */
[----:B------:R-:W-:Y:S01]  /*0f70*/  ISETP.GT.U32.AND P1, PT, R4, R11, PT ;  /* 0x0000000b0400720c */ /* 0x000fe20003f24070 */
[----:B------:R-:W-:Y:S02]  /*0f80*/  IMAD.MOV R15, RZ, RZ, -R15 ;  /* 0x000000ffff0f7224 */ /* 0x000fe400078e0a0f */
[----:B------:R-:W-:Y:S02]  /*0f90*/  @!P6 IMAD.IADD R9, R9, 0x1, -R4 ;  /* 0x000000010909e824 */ /* 0x000fe400078e0a04 */
[----:B------:R-:W-:-:S03]  /*0fa0*/  IMAD.HI.U32 R13, R7, R16, RZ ;  /* 0x00000010070d7227 */ /* 0x000fc600078e00ff */
[----:B------:R-:W-:Y:S01]  /*0fb0*/  ISETP.GT.U32.AND P6, PT, R4, R9, PT ;  /* 0x000000090400720c */ /* 0x000fe20003fc4070 */
[----:B------:R-:W-:Y:S02]  /*0fc0*/  @!P2 IMAD.IADD R12, R12, 0x1, -R4 ;  /* 0x000000010c0ca824 */ /* 0x000fe400078e0a04 */
[----:B------:R-:W-:Y:S02]  /*0fd0*/  IMAD R15, R4, R15, R18 ;  /* 0x0000000f040f7224 */ /* 0x000fe400078e0212 */
[----:B------:R-:W-:Y:S01]  /*0fe0*/  @!P0 IMAD.IADD R10, R10, 0x1, -R4 ;  /* 0x000000010a0a8824 */ /* 0x000fe200078e0a04 */
[----:B------:R-:W-:Y:S01]  /*0ff0*/  ISETP.GT.U32.AND P2, PT, R4, R12, PT ;  /* 0x0000000c0400720c */ /* 0x000fe20003f44070 */
[----:B------:R-:W-:-:S04]  /*1000*/  IMAD.HI.U32 R14, R7, R17, RZ ;  /* 0x00000011070e7227 */ /* 0x000fc800078e00ff */
[----:B------:R-:W-:Y:S02]  /*1010*/  IMAD.MOV R13, RZ, RZ, -R13 ;  /* 0x000000ffff0d7224 */ /* 0x000fe400078e0a0d */
[----:B------:R-:W-:Y:S01]  /*1020*/  @!P3 IMAD.MOV R10, RZ, RZ, -R10 ;  /* 0x000000ffff0ab224 */ /* 0x000fe200078e0a0a */
[C---:B------:R-:W-:Y:S01]  /*1030*/  ISETP.GT.U32.AND P3, PT, R4.reuse, R15, PT ;  /* 0x0000000f0400720c */ /* 0x040fe20003f64070 */
[----:B------:R-:W-:Y:S02]  /*1040*/  IMAD.MOV R14, RZ, RZ, -R14 ;  /* 0x000000ffff0e7224 */ /* 0x000fe400078e0a0e */
[C---:B------:R-:W-:Y:S02]  /*1050*/  IMAD R13, R4.reuse, R13, R16 ;  /* 0x0000000d040d7224 */ /* 0x040fe400078e0210 */
[--C-:B------:R-:W-:Y:S02]  /*1060*/  @!P1 IMAD.IADD R11, R11, 0x1, -R4.reuse ;  /* 0x000000010b0b9824 */ /* 0x100fe400078e0a04 */
[C---:B------:R-:W-:Y:S01]  /*1070*/  IMAD R14, R4.reuse, R14, R17 ;  /* 0x0000000e040e7224 */ /* 0x040fe200078e0211 */
[----:B------:R-:W-:Y:S01]  /*1080*/  IABS R17, R23 ;  /* 0x0000001700117213 */ /* 0x000fe20000000000 */
[----:B------:R-:W-:Y:S01]  /*1090*/  @!P4 IMAD.MOV R11, RZ, RZ, -R11 ;  /* 0x000000ffff0bc224 */ /* 0x000fe200078e0a0b */
[----:B------:R-:W-:Y:S01]  /*10a0*/  ISETP.GT.U32.AND P1, PT, R4, R13, PT ;  /* 0x0000000d0400720c */ /* 0x000fe20003f24070 */
[----:B------:R-:W-:Y:S01]  /*10b0*/  @!P6 IMAD.IADD R9, R9, 0x1, -R4 ;  /* 0x000000010909e824 */ /* 0x000fe200078e0a04 */
[----:B------:R-:W-:Y:S01]  /*10c0*/  ISETP.GE.AND P4, PT, R21, RZ, PT ;  /* 0x000000ff1500720c */ /* 0x000fe20003f86270 */
[----:B------:R-:W-:Y:S01]  /*10d0*/  VIADD R21, R2, 0x34 ;  /* 0x0000003402157836 */ /* 0x000fe20000000000 */
[----:B------:R-:W-:Y:S01]  /*10e0*/  ISETP.GE.AND P6, PT, R19, RZ, PT ;  /* 0x000000ff1300720c */ /* 0x000fe20003fc6270 */
[----:B------:R-:W-:Y:S01]  /*10f0*/  IMAD.HI.U32 R16, R7, R17, RZ ;  /* 0x0000001107107227 */ /* 0x000fe200078e00ff */
[----:B------:R-:W-:-:S02]  /*1100*/  ISETP.GT.U32.AND P0, PT, R4, R14, PT ;  /* 0x0000000e0400720c */ /* 0x000fc40003f04070 */
[----:B------:R-:W-:Y:S01]  /*1110*/  IABS R19, R21 ;  /* 0x0000001500137213 */ /* 0x000fe20000000000 */
[--C-:B------:R-:W-:Y:S01]  /*1120*/  @!P2 IMAD.IADD R12, R12, 0x1, -R4.reuse ;  /* 0x000000010c0ca824 */ /* 0x100fe200078e0a04 */
[----:B------:R-:W-:Y:S01]  /*1130*/  ISETP.GE.AND P2, PT, R22, RZ, PT ;  /* 0x000000ff1600720c */ /* 0x000fe20003f46270 */
[----:B------:R-:W-:Y:S02]  /*1140*/  @!P3 IMAD.IADD R15, R15, 0x1, -R4 ;  /* 0x000000010f0fb824 */ /* 0x000fe400078e0a04 */
[----:B------:R-:W-:Y:S02]  /*1150*/  IMAD.MOV R16, RZ, RZ, -R16 ;  /* 0x000000ffff107224 */ /* 0x000fe400078e0a10 */
[----:B------:R-:W-:Y:S01]  /*1160*/  VIADD R22, R2, 0x33 ;  /* 0x0000003302167836 */ /* 0x000fe20000000000 */
[----:B------:R-:W-:Y:S01]  /*1170*/  ISETP.GT.U32.AND P3, PT, R4, R15, PT ;  /* 0x0000000f0400720c */ /* 0x000fe20003f64070 */
[----:B------:R-:W-:Y:S01]  /*1180*/  @!P5 IMAD.MOV R9, RZ, RZ, -R9 ;  /* 0x000000ffff09d224 */ /* 0x000fe200078e0a09 */
[----:B------:R-:W-:Y:S01]  /*1190*/  ISETP.GE.AND P5, PT, R20, RZ, PT ;  /* 0x000000ff1400720c */ /* 0x000fe20003fa6270 */
[----:B------:R-:W-:Y:S01]  /*11a0*/  IMAD R16, R4, R16, R17 ;  /* 0x0000001004107224 */ /* 0x000fe200078e0211 */
[----:B------:R-:W-:Y:S01]  /*11b0*/  IABS R20, R22 ;  /* 0x0000001600147213 */ /* 0x000fe20000000000 */
[----:B------:R-:W-:-:S04]  /*11c0*/  IMAD.HI.U32 R17, R7, R19, RZ ;  /* 0x0000001307117227 */ /* 0x000fc800078e00ff */
[----:B------:R-:W-:Y:S02]  /*11d0*/  @!P1 IMAD.IADD R13, R13, 0x1, -R4 ;  /* 0x000000010d0d9824 */ /* 0x000fe400078e0a04 */
[----:B------:R-:W-:Y:S02]  /*11e0*/  IMAD.MOV R17, RZ, RZ, -R17 ;  /* 0x000000ffff117224 */ /* 0x000fe400078e0a11 */
[----:B------:R-:W-:Y:S01]  /*11f0*/  IMAD.HI.U32 R18, R7, R20, RZ ;  /* 0x0000001407127227 */ /* 0x000fe200078e00ff */
[----:B------:R-:W-:-:S03]  /*1200*/  ISETP.GT.U32.AND P1, PT, R4, R13, PT ;  /* 0x0000000d0400720c */ /* 0x000fc60003f24070 */
[----:B------:R-:W-:Y:S02]  /*1210*/  @!P0 IMAD.IADD R14, R14, 0x1, -R4 ;  /* 0x000000010e0e8824 */ /* 0x000fe400078e0a04 */
[C---:B------:R-:W-:Y:S02]  /*1220*/  IMAD R17, R4.reuse, R17, R19 ;  /* 0x0000001104117224 */ /* 0x040fe400078e0213 */
[----:B------:R-:W-:Y:S01]  /*1230*/  IMAD.MOV R19, RZ, RZ, -R18 ;  /* 0x000000ffff137224 */ /* 0x000fe200078e0a12 */
[C---:B------:R-:W-:Y:S01]  /*1240*/  ISETP.GT.U32.AND P0, PT, R4.reuse, R14, PT ;  /* 0x0000000e0400720c */ /* 0x040fe20003f04070 */
[----:B------:R-:W-:Y:S01]  /*1250*/  @!P3 IMAD.IADD R15, R15, 0x1, -R4 ;  /* 0x000000010f0fb824 */ /* 0x000fe200078e0a04 */
[C---:B------:R-:W-:Y:S01]  /*1260*/  ISETP.GT.U32.AND P3, PT, R4.reuse, R17, PT ;  /* 0x000000110400720c */ /* 0x040fe20003f64070 */
[----:B------:R-:W-:Y:S02]  /*1270*/  IMAD R18, R4, R19, R20 ;  /* 0x0000001304127224 */ /* 0x000fe400078e0214 */
[----:B------:R-:W-:-:S02]  /*1280*/  @!P2 IMAD.MOV R15, RZ, RZ, -R15 ;  /* 0x000000ffff0fa224 */ /* 0x000fc400078e0a0f */
[----:B------:R-:W-:Y:S01]  /*1290*/  @!P1 IMAD.IADD R13, R13, 0x1, -R4 ;  /* 0x000000010d0d9824 */ /* 0x000fe200078e0a04 */
[----:B------:R-:W-:Y:S01]  /*12a0*/  ISETP.GT.U32.AND P2, PT, R4, R18, PT ;  /* 0x000000120400720c */ /* 0x000fe20003f44070 */
[----:B------:R-:W-:Y:S01]  /*12b0*/  @!P6 IMAD.MOV R12, RZ, RZ, -R12 ;  /* 0x000000ffff0ce224 */ /* 0x000fe200078e0a0c */
[----:B------:R-:W-:Y:S01]  /*12c0*/  ISETP.GE.AND P1, PT, R23, RZ, PT ;  /* 0x000000ff1700720c */ /* 0x000fe20003f26270 */
[----:B------:R-:W-:Y:S01]  /*12d0*/  VIADD R23, R2, 0x32 ;  /* 0x0000003202177836 */ /* 0x000fe20000000000 */
[----:B------:R-:W-:Y:S01]  /*12e0*/  ISETP.GT.U32.AND P6, PT, R4, R16, PT ;  /* 0x000000100400720c */ /* 0x000fe20003fc4070 */
[--C-:B------:R-:W-:Y:S01]  /*12f0*/  @!P0 IMAD.IADD R14, R14, 0x1, -R4.reuse ;  /* 0x000000010e0e8824 */ /* 0x100fe200078e0a04 */
[----:B------:R-:W-:Y:S01]  /*1300*/  ISETP.GE.AND P0, PT, R21, RZ, PT ;  /* 0x000000ff1500720c */ /* 0x000fe20003f06270 */
[----:B------:R-:W-:Y:S01]  /*1310*/  @!P3 IMAD.IADD R17, R17, 0x1, -R4 ;  /* 0x000000011111b824 */ /* 0x000fe200078e0a04 */
[----:B------:R-:W-:Y:S01]  /*1320*/  IABS R21, R23 ;  /* 0x0000001700157213 */ /* 0x000fe20000000000 */
[----:B------:R-:W-:Y:S01]  /*1330*/  @!P5 IMAD.MOV R13, RZ, RZ, -R13 ;  /* 0x000000ffff0dd224 */ /* 0x000fe200078e0a0d */
[----:B------:R-:W-:Y:S01]  /*1340*/  ISETP.GE.AND P5, PT, R22, RZ, PT ;  /* 0x000000ff1600720c */ /* 0x000fe20003fa6270 */
[----:B------:R-:W-:Y:S01]  /*1350*/  VIADD R20, R2, 0x31 ;  /* 0x0000003102147836 */ /* 0x000fe20000000000 */
[----:B------:R-:W-:Y:S01]  /*1360*/  ISETP.GT.U32.AND P3, PT, R4, R17, PT ;  /* 0x000000110400720c */ /* 0x000fe20003f64070 */
[----:B------:R-:W-:-:S03]  /*1370*/  IMAD.HI.U32 R19, R7, R21, RZ ;  /* 0x0000001507137227 */ /* 0x000fc600078e00ff */
[----:B------:R-:W-:Y:S01]  /*1380*/  IABS R22, R20 ;  /* 0x0000001400167213 */ /* 0x000fe20000000000 */
[--C-:B------:R-:W-:Y:S02]  /*1390*/  @!P2 IMAD.IADD R18, R18, 0x1, -R4.reuse ;  /* 0x000000011212a824 */ /* 0x100fe400078e0a04 */
[----:B------:R-:W-:Y:S02]  /*13a0*/  @!P6 IMAD.IADD R16, R16, 0x1, -R4 ;  /* 0x000000011010e824 */ /* 0x000fe400078e0a04 */
[----:B------:R-:W-:Y:S01]  /*13b0*/  IMAD.MOV R19, RZ, RZ, -R19 ;  /* 0x000000ffff137224 */ /* 0x000fe200078e0a13 */
[C---:B------:R-:W-:Y:S01]  /*13c0*/  ISETP.GT.U32.AND P2, PT, R4.reuse, R18, PT ;  /* 0x000000120400720c */ /* 0x040fe20003f44070 */
[----:B------:R-:W-:Y:S01]  /*13d0*/  @!P4 IMAD.MOV R14, RZ, RZ, -R14 ;  /* 0x000000ffff0ec224 */ /* 0x000fe200078e0a0e */
[C---:B------:R-:W-:Y:S01]  /*13e0*/  ISETP.GT.U32.AND P6, PT, R4.reuse, R16, PT ;  /* 0x000000100400720c */ /* 0x040fe20003fc4070 */
[----:B------:R-:W-:Y:S01]  /*13f0*/  IMAD R19, R4, R19, R21 ;  /* 0x0000001304137224 */ /* 0x000fe200078e0215 */
[----:B------:R-:W-:Y:S01]  /*1400*/  ISETP.GE.AND P4, PT, R23, RZ, PT ;  /* 0x000000ff1700720c */ /* 0x000fe20003f86270 */
[----:B------:R-:W-:-:S04]  /*1410*/  IMAD.HI.U32 R21, R7, R24, RZ ;  /* 0x0000001807157227 */ /* 0x000fc800078e00ff */
[--C-:B------:R-:W-:Y:S01]  /*1420*/  @!P3 IMAD.IADD R17, R17, 0x1, -R4.reuse ;  /* 0x000000011111b824 */ /* 0x100fe200078e0a04 */
[----:B------:R-:W-:Y:S01]  /*1430*/  ISETP.GT.U32.AND P3, PT, R4, R19, PT ;  /* 0x000000130400720c */ /* 0x000fe20003f64070 */
[----:B------:R-:W-:Y:S02]  /*1440*/  IMAD.MOV R21, RZ, RZ, -R21 ;  /* 0x000000ffff157224 */ /* 0x000fe400078e0a15 */
[----:B------:R-:W-:Y:S02]  /*1450*/  @!P2 IMAD.IADD R18, R18, 0x1, -R4 ;  /* 0x000000011212a824 */ /* 0x000fe400078e0a04 */
[----:B------:R-:W-:Y:S02]  /*1460*/  IMAD R21, R4, R21, R24 ;  /* 0x0000001504157224 */ /* 0x000fe400078e0218 */
[----:B------:R-:W-:Y:S01]  /*1470*/  @!P6 IMAD.IADD R16, R16, 0x1, -R4 ;  /* 0x000000011010e824 */ /* 0x000fe200078e0a04 */
[----:B------:R-:W-:Y:S01]  /*1480*/  ISETP.GE.AND P6, PT, R20, RZ, PT ;  /* 0x000000ff1400720c */ /* 0x000fe20003fc6270 */
[----:B------:R-:W-:Y:S01]  /*1490*/  @!P5 IMAD.MOV R18, RZ, RZ, -R18 ;  /* 0x000000ffff12d224 */ /* 0x000fe200078e0a12 */
[----:B------:R-:W-:Y:S01]  /*14a0*/  ISETP.GT.U32.AND P5, PT, R4, R21, PT ;  /* 0x000000150400720c */ /* 0x000fe20003fa4070 */
[----:B------:R-:W-:-:S04]  /*14b0*/  IMAD.HI.U32 R20, R7, R22, RZ ;  /* 0x0000001607147227 */ /* 0x000fc800078e00ff */
[----:B------:R-:W-:Y:S02]  /*14c0*/  @!P3 IMAD.IADD R19, R19, 0x1, -R4 ;  /* 0x000000011313b824 */ /* 0x000fe400078e0a04 */
[----:B------:R-:W-:Y:S02]  /*14d0*/  IMAD.MOV R23, RZ, RZ, -R20 ;  /* 0x000000ffff177224 */ /* 0x000fe400078e0a14 */
[----:B------:R-:W-:Y:S01]  /*14e0*/  @!P1 IMAD.MOV R16, RZ, RZ, -R16 ;  /* 0x000000ffff109224 */ /* 0x000fe200078e0a10 */
[C---:B------:R-:W-:Y:S01]  /*14f0*/  ISETP.GT.U32.AND P3, PT, R4.reuse, R19, PT ;  /* 0x000000130400720c */ /* 0x040fe20003f64070 */
[----:B------:R-:W-:Y:S01]  /*1500*/  IMAD R20, R4, R23, R22 ;  /* 0x0000001704147224 */ /* 0x000fe200078e0216 */
[----:B------:R-:W-:Y:S01]  /*1510*/  ISETP.GE.AND P1, PT, R26, RZ, PT ;  /* 0x000000ff1a00720c */ /* 0x000fe20003f26270 */
[----:B------:R-:W-:Y:S01]  /*1520*/  IMAD.HI.U32 R22, R7, R25, RZ ;  /* 0x0000001907167227 */ /* 0x000fe200078e00ff */
[----:B------:R-:W-:Y:S02]  /*1530*/  IABS R26, R29 ;  /* 0x0000001d001a7213 */ /* 0x000fe40000000000 */
[----:B------:R-:W-:Y:S01]  /*1540*/  ISETP.GT.U32.AND P2, PT, R4, R20, PT ;  /* 0x000000140400720c */ /* 0x000fe20003f44070 */
[----:B------:R-:W-:-:S02]  /*1550*/  IMAD.MOV R22, RZ, RZ, -R22 ;  /* 0x000000ffff167224 */ /* 0x000fc400078e0a16 */
[--C-:B------:R-:W-:Y:S02]  /*1560*/  @!P5 IMAD.IADD R21, R21, 0x1, -R4.reuse ;  /* 0x000000011515d824 */ /* 0x100fe400078e0a04 */
[C---:B------:R-:W-:Y:S02]  /*1570*/  IMAD R22, R4.reuse, R22, R25 ;  /* 0x0000001604167224 */ /* 0x040fe400078e0219 */
[----:B------:R-:W-:Y:S01]  /*1580*/  @!P0 IMAD.MOV R17, RZ, RZ, -R17 ;  /* 0x000000ffff118224 */ /* 0x000fe200078e0a11 */
[----:B------:R-:W-:Y:S01]  /*1590*/  ISETP.GT.U32.AND P5, PT, R4, R21, PT ;  /* 0x000000150400720c */ /* 0x000fe20003fa4070 */
[----:B------:R-:W-:Y:S01]  /*15a0*/  @!P3 IMAD.IADD R19, R19, 0x1, -R4 ;  /* 0x000000011313b824 */ /* 0x000fe200078e0a04 */
[----:B------:R-:W-:Y:S01]  /*15b0*/  ISETP.GE.AND P0, PT, R27, RZ, PT ;  /* 0x000000ff1b00720c */ /* 0x000fe20003f06270 */
[----:B------:R-:W-:Y:S01]  /*15c0*/  VIADD R27, R2, 0x2e ;  /* 0x0000002e021b7836 */ /* 0x000fe20000000000 */
[----:B------:R-:W-:Y:S01]  /*15d0*/  ISETP.GT.U32.AND P3, PT, R4, R22, PT ;  /* 0x000000160400720c */ /* 0x000fe20003f64070 */
[----:B------:R-:W-:-:S03]  /*15e0*/  IMAD.HI.U32 R24, R7, R26, RZ ;  /* 0x0000001a07187227 */ /* 0x000fc600078e00ff */
[----:B------:R-:W-:Y:S01]  /*15f0*/  IABS R25, R27 ;  /* 0x0000001b00197213 */ /* 0x000fe20000000000 */
[----:B------:R-:W-:Y:S01]  /*1600*/  @!P4 IMAD.MOV R19, RZ, RZ, -R19 ;  /* 0x000000ffff13c224 */ /* 0x000fe200078e0a13 */
[----:B------:R-:W-:Y:S01]  /*1610*/  ISETP.GE.AND P4, PT, R27, RZ, PT ;  /* 0x000000ff1b00720c */ /* 0x000fe20003f86270 */
[----:B------:R-:W-:Y:S02]  /*1620*/  IMAD.MOV R27, RZ, RZ, -R24 ;  /* 0x000000ffff1b7224 */ /* 0x000fe400078e0a18 */
[----:B------:R-:W-:Y:S02]  /*1630*/  @!P5 IMAD.IADD R21, R21, 0x1, -R4 ;  /* 0x000000011515d824 */ /* 0x000fe400078e0a04 */
[----:B------:R-:W-:Y:S02]  /*1640*/  IMAD R24, R4, R27, R26 ;  /* 0x0000001b04187224 */ /* 0x000fe400078e021a */
[----:B------:R-:W-:-:S04]  /*1650*/  IMAD.HI.U32 R23, R7, R25, RZ ;  /* 0x0000001907177227 */ /* 0x000fc800078e00ff */
[--C-:B------:R-:W-:Y:S02]  /*1660*/  @!P3 IMAD.IADD R22, R22, 0x1, -R4.reuse ;  /* 0x000000011616b824 */ /* 0x100fe400078e0a04 */
[----:B------:R-:W-:Y:S01]  /*1670*/  @!P1 IMAD.MOV R21, RZ, RZ, -R21 ;  /* 0x000000ffff159224 */ /* 0x000fe200078e0a15 */
[C---:B------:R-:W-:Y:S01]  /*1680*/  ISETP.GT.U32.AND P1, PT, R4.reuse, R24, PT ;  /* 0x000000180400720c */ /* 0x040fe20003f24070 */
[----:B------:R-:W-:Y:S01]  /*1690*/  IMAD.MOV R23, RZ, RZ, -R23 ;  /* 0x000000ffff177224 */ /* 0x000fe200078e0a17 */
[----:B------:R-:W-:Y:S01]  /*16a0*/  ISETP.GT.U32.AND P3, PT, R4, R22, PT ;  /* 0x000000160400720c */ /* 0x000fe20003f64070 */
[----:B------:R-:W-:Y:S02]  /*16b0*/  @!P2 IMAD.IADD R20, R20, 0x1, -R4 ;  /* 0x000000011414a824 */ /* 0x000fe400078e0a04 */
[C---:B------:R-:W-:Y:S02]  /*16c0*/  IMAD R23, R4.reuse, R23, R25 ;  /* 0x0000001704177224 */ /* 0x040fe400078e0219 */
[----:B------:R-:W-:Y:S01]  /*16d0*/  IMAD.HI.U32 R25, R7, R28, RZ ;  /* 0x0000001c07197227 */ /* 0x000fe200078e00ff */
[----:B------:R-:W-:-:S02]  /*16e0*/  ISETP.GT.U32.AND P2, PT, R4, R20, PT ;  /* 0x000000140400720c */ /* 0x000fc40003f44070 */
[----:B------:R-:W-:Y:S01]  /*16f0*/  ISETP.GT.U32.AND P5, PT, R4, R23, PT ;  /* 0x000000170400720c */ /* 0x000fe20003fa4070 */
[----:B------:R-:W-:Y:S02]  /*1700*/  IMAD.MOV R25, RZ, RZ, -R25 ;  /* 0x000000ffff197224 */ /* 0x000fe400078e0a19 */
[----:B------:R-:W-:Y:S02]  /*1710*/  VIADD R26, R2, 0x2b ;  /* 0x0000002b021a7836 */ /* 0x000fe40000000000 */
[----:B------:R-:W-:Y:S02]  /*1720*/  IMAD R25, R4, R25, R28 ;  /* 0x0000001904197224 */ /* 0x000fe400078e021c */
[--C-:B------:R-:W-:Y:S01]  /*1730*/  @!P1 IMAD.IADD R24, R24, 0x1, -R4.reuse ;  /* 0x0000000118189824 */ /* 0x100fe200078e0a04 */
[----:B------:R-:W-:Y:S01]  /*1740*/  IABS R28, R26 ;  /* 0x0000001a001c7213 */ /* 0x000fe20000000000 */
[--C-:B------:R-:W-:Y:S01]  /*1750*/  @!P3 IMAD.IADD R22, R22, 0x1, -R4.reuse ;  /* 0x000000011616b824 */ /* 0x100fe200078e0a04 */
[----:B------:R-:W-:Y:S01]  /*1760*/  ISETP.GE.AND P3, PT, R26, RZ, PT ;  /* 0x000000ff1a00720c */ /* 0x000fe20003f66270 */
[----:B------:R-:W-:Y:S01]  /*1770*/  @!P2 IMAD.IADD R20, R20, 0x1, -R4 ;  /* 0x000000011414a824 */ /* 0x000fe200078e0a04 */
[----:B------:R-:W-:Y:S01]  /*1780*/  ISETP.GT.U32.AND P1, PT, R4, R24, PT ;  /* 0x000000180400720c */ /* 0x000fe20003f24070 */
[----:B------:R-:W-:Y:S01]  /*1790*/  IMAD.HI.U32 R26, R7, R28, RZ ;  /* 0x0000001c071a7227 */ /* 0x000fe200078e00ff */
[----:B------:R-:W-:-:S03]  /*17a0*/  ISETP.GE.AND P2, PT, R29, RZ, PT ;  /* 0x000000ff1d00720c */ /* 0x000fc60003f46270 */
[----:B------:R-:W-:Y:S02]  /*17b0*/  IMAD.MOV R29, RZ, RZ, -R26 ;  /* 0x000000ffff1d7224 */ /* 0x000fe400078e0a1a */
[----:B------:R-:W-:Y:S01]  /*17c0*/  @!P6 IMAD.MOV R20, RZ, RZ, -R20 ;  /* 0x000000ffff14e224 */ /* 0x000fe200078e0a14 */
[----:B------:R-:W-:Y:S01]  /*17d0*/  ISETP.GE.AND P6, PT, R30, RZ, PT ;  /* 0x000000ff1e00720c */ /* 0x000fe20003fc6270 */
[C---:B------:R-:W-:Y:S01]  /*17e0*/  IMAD R26, R4.reuse, R29, R28 ;  /* 0x0000001d041a7224 */ /* 0x040fe200078e021c */
[----:B------:R-:W-:Y:S01]  /*17f0*/  IABS R30, R33 ;  /* 0x00000021001e7213 */ /* 0x000fe20000000000 */
[----:B------:R-:W-:Y:S01]  /*1800*/  @!P0 IMAD.MOV R22, RZ, RZ, -R22 ;  /* 0x000000ffff168224 */ /* 0x000fe200078e0a16 */
[----:B------:R-:W-:Y:S01]  /*1810*/  ISETP.GT.U32.AND P0, PT, R4, R25, PT ;  /* 0x000000190400720c */ /* 0x000fe20003f04070 */
[----:B------:R-:W-:Y:S01]  /*1820*/  @!P1 IMAD.IADD R24, R24, 0x1, -R4 ;  /* 0x0000000118189824 */ /* 0x000fe200078e0a04 */
[----:B------:R-:W-:Y:S01]  /*1830*/  ISETP.GT.U32.AND P1, PT, R4, R26, PT ;  /* 0x0000001a0400720c */ /* 0x000fe20003f24070 */
[----:B------:R-:W-:-:S04]  /*1840*/  IMAD.HI.U32 R27, R7, R30, RZ ;  /* 0x0000001e071b7227 */ /* 0x000fc800078e00ff */
[----:B------:R-:W-:Y:S02]  /*1850*/  IMAD.MOV R27, RZ, RZ, -R27 ;  /* 0x000000ffff1b7224 */ /* 0x000fe400078e0a1b */
[----:B------:R-:W-:-:S04]  /*1860*/  IMAD.HI.U32 R28, R7, R31, RZ ;  /* 0x0000001f071c7227 */ /* 0x000fc800078e00ff */
[----:B------:R-:W-:Y:S02]  /*1870*/  IMAD R27, R4, R27, R30 ;  /* 0x0000001b041b7224 */ /* 0x000fe400078e021e */
[----:B------:R-:W-:Y:S02]  /*1880*/  @!P1 IMAD.IADD R26, R26, 0x1, -R4 ;  /* 0x000000011a1a9824 */ /* 0x000fe400078e0a04 */
[----:B------:R-:W-:Y:S01]  /*1890*/  IMAD.MOV.U32 R30, RZ, RZ, R32 ;  /* 0x000000ffff1e7224 */ /* 0x000fe200078e0020 */
[----:B------:R-:W-:Y:S01]  /*18a0*/  IABS R32, R36 ;  /* 0x0000002400207213 */ /* 0x000fe20000000000 */
[----:B------:R-:W-:Y:S01]  /*18b0*/  @!P0 IMAD.IADD R25, R25, 0x1, -R4 ;  /* 0x0000000119198824 */ /* 0x000fe200078e0a04 */
[----:B------:R-:W-:Y:S01]  /*18c0*/  ISETP.GT.U32.AND P1, PT, R4, R26, PT ;  /* 0x0000001a0400720c */ /* 0x000fe20003f24070 */
[----:B------:R-:W-:-:S03]  /*18d0*/  IMAD.HI.U32 R29, R7, R30, RZ ;  /* 0x0000001e071d7227 */ /* 0x000fc600078e00ff */
[C---:B------:R-:W-:Y:S01]  /*18e0*/  ISETP.GT.U32.AND P0, PT, R4.reuse, R25, PT ;  /* 0x000000190400720c */ /* 0x040fe20003f04070 */
[----:B------:R-:W-:Y:S02]  /*18f0*/  @!P5 IMAD.IADD R23, R23, 0x1, -R4 ;  /* 0x000000011717d824 */ /* 0x000fe400078e0a04 */
[----:B------:R-:W-:Y:S02]  /*1900*/  IMAD.MOV R29, RZ, RZ, -R29 ;  /* 0x000000ffff1d7224 */ /* 0x000fe400078e0a1d */
[----:B------:R-:W-:Y:S01]  /*1910*/  IMAD.MOV R28, RZ, RZ, -R28 ;  /* 0x000000ffff1c7224 */ /* 0x000fe200078e0a1c */
[C---:B------:R-:W-:Y:S01]  /*1920*/  ISETP.GT.U32.AND P5, PT, R4.reuse, R23, PT ;  /* 0x000000170400720c */ /* 0x040fe20003fa4070 */
[C---:B------:R-:W-:Y:S02]  /*1930*/  IMAD R29, R4.reuse, R29, R30 ;  /* 0x0000001d041d7224 */ /* 0x040fe400078e021e */
[----:B------:R-:W-:Y:S02]  /*1940*/  IMAD R28, R4, R28, R31 ;  /* 0x0000001c041c7224 */ /* 0x000fe400078e021f */
[--C-:B------:R-:W-:Y:S01]  /*1950*/  @!P1 IMAD.IADD R26, R26, 0x1, -R4.reuse ;  /* 0x000000011a1a9824 */ /* 0x100fe200078e0a04 */
[C---:B------:R-:W-:Y:S01]  /*1960*/  ISETP.GT.U32.AND P1, PT, R4.reuse, R29, PT ;  /* 0x0000001d0400720c */ /* 0x040fe20003f24070 */
[----:B------:R-:W-:Y:S01]  /*1970*/  @!P0 IMAD.IADD R25, R25, 0x1, -R4 ;  /* 0x0000000119198824 */ /* 0x000fe200078e0a04 */
[----:B------:R-:W-:Y:S01]  /*1980*/  ISETP.GT.U32.AND P0, PT, R4, R28, PT ;  /* 0x0000001c0400720c */ /* 0x000fe20003f04070 */
[----:B------:R-:W-:Y:S01]  /*1990*/  @!P2 IMAD.MOV R24, RZ, RZ, -R24 ;  /* 0x000000ffff18a224 */ /* 0x000fe200078e0a18 */
[----:B------:R-:W-:Y:S01]  /*19a0*/  ISETP.GE.AND P2, PT, R34, RZ, PT ;  /* 0x000000ff2200720c */ /* 0x000fe20003f46270 */
[----:B------:R-:W-:Y:S01]  /*19b0*/  @!P6 IMAD.MOV R25, RZ, RZ, -R25 ;  /* 0x000000ffff19e224 */ /* 0x000fe200078e0a19 */
[----:B------:R-:W-:Y:S01]  /*19c0*/  IABS R34, R37 ;  /* 0x0000002500227213 */ /* 0x000fe20000000000 */
[----:B------:R-:W-:Y:S01]  /*19d0*/  @!P5 IMAD.IADD R23, R23, 0x1, -R4 ;  /* 0x000000011717d824 */ /* 0x000fe200078e0a04 */
[----:B------:R-:W-:Y:S01]  /*19e0*/  ISETP.GE.AND P6, PT, R35, RZ, PT ;  /* 0x000000ff2300720c */ /* 0x000fe20003fc6270 */
[----:B------:R-:W-:Y:S01]  /*19f0*/  IMAD.HI.U32 R30, R7, R32, RZ ;  /* 0x00000020071e7227 */ /* 0x000fe200078e00ff */
[----:B------:R-:W-:-:S03]  /*1a00*/  ISETP.GE.AND P5, PT, R33, RZ, PT ;  /* 0x000000ff2100720c */ /* 0x000fc60003fa6270 */
[----:B------:R-:W-:Y:S01]  /*1a10*/  @!P4 IMAD.MOV R23, RZ, RZ, -R23 ;  /* 0x000000ffff17c224 */ /* 0x000fe200078e0a17 */
[----:B------:R-:W-:Y:S01]  /*1a20*/  ISETP.GT.U32.AND P4, PT, R4, R27, PT ;  /* 0x0000001b0400720c */ /* 0x000fe20003f84070 */
[--C-:B------:R-:W-:Y:S02]  /*1a30*/  @!P1 IMAD.IADD R29, R29, 0x1, -R4.reuse ;  /* 0x000000011d1d9824 */ /* 0x100fe400078e0a04 */
[----:B------:R-:W-:Y:S02]  /*1a40*/  @!P0 IMAD.IADD R28, R28, 0x1, -R4 ;  /* 0x000000011c1c8824 */ /* 0x000fe400078e0a04 */
[----:B------:R-:W-:Y:S01]  /*1a50*/  IMAD.HI.U32 R31, R7, R34, RZ ;  /* 0x00000022071f7227 */ /* 0x000fe200078e00ff */
[C---:B------:R-:W-:Y:S02]  /*1a60*/  ISETP.GT.U32.AND P1, PT, R4.reuse, R29, PT ;  /* 0x0000001d0400720c */ /* 0x040fe40003f24070 */
[----:B------:R-:W-:Y:S01]  /*1a70*/  ISETP.GT.U32.AND P0, PT, R4, R28, PT ;  /* 0x0000001c0400720c */ /* 0x000fe20003f04070 */
[----:B------:R-:W-:-:S02]  /*1a80*/  IMAD.MOV R33, RZ, RZ, -R30 ;  /* 0x000000ffff217224 */ /* 0x000fc400078e0a1e */
[----:B------:R-:W-:Y:S02]  /*1a90*/  IMAD.MOV R31, RZ, RZ, -R31 ;  /* 0x000000ffff1f7224 */ /* 0x000fe400078e0a1f */
[----:B------:R-:W-:Y:S02]  /*1aa0*/  @!P4 IMAD.IADD R27, R27, 0x1, -R4 ;  /* 0x000000011b1bc824 */ /* 0x000fe400078e0a04 */
[C---:B------:R-:W-:Y:S02]  /*1ab0*/  IMAD R30, R4.reuse, R33, R32 ;  /* 0x00000021041e7224 */ /* 0x040fe400078e0220 */
[C---:B------:R-:W-:Y:S01]  /*1ac0*/  IMAD R31, R4.reuse, R31, R34 ;  /* 0x0000001f041f7224 */ /* 0x040fe200078e0222 */
[----:B------:R-:W-:Y:S01]  /*1ad0*/  ISETP.GT.U32.AND P4, PT, R4, R27, PT ;  /* 0x0000001b0400720c */ /* 0x000fe20003f84070 */
[--C-:B------:R-:W-:Y:S02]  /*1ae0*/  @!P1 IMAD.IADD R29, R29, 0x1, -R4.reuse ;  /* 0x000000011d1d9824 */ /* 0x100fe400078e0a04 */
[----:B------:R-:W-:Y:S01]  /*1af0*/  @!P0 IMAD.IADD R28, R28, 0x1, -R4 ;  /* 0x000000011c1c8824 */ /* 0x000fe200078e0a04 */
[C---:B------:R-:W-:Y:S01]  /*1b00*/  ISETP.GT.U32.AND P0, PT, R4.reuse, R30, PT ;  /* 0x0000001e0400720c */ /* 0x040fe20003f04070 */
[----:B------:R-:W-:Y:S01]  /*1b10*/  @!P6 IMAD.MOV R29, RZ, RZ, -R29 ;  /* 0x000000ffff1de224 */ /* 0x000fe200078e0a1d */
[----:B------:R-:W-:Y:S01]  /*1b20*/  ISETP.GT.U32.AND P6, PT, R4, R31, PT ;  /* 0x0000001f0400720c */ /* 0x000fe20003fc4070 */
[----:B------:R-:W-:-:S02]  /*1b30*/  VIADD R32, R2, 0x25 ;  /* 0x0000002502207836 */ /* 0x000fc40000000000 */
[----:B------:R-:W-:Y:S02]  /*1b40*/  VIADD R33, R2, 0x24 ;  /* 0x0000002402217836 */ /* 0x000fe40000000000 */
[----:B------:R-:W-:Y:S01]  /*1b50*/  @!P3 IMAD.MOV R26, RZ, RZ, -R26 ;  /* 0x000000ffff1ab224 */ /* 0x000fe200078e0a1a */
[----:B------:R-:W-:Y:S01]  /*1b60*/  IABS R35, R32 ;  /* 0x0000002000237213 */ /* 0x000fe20000000000 */
[--C-:B------:R-:W-:Y:S01]  /*1b70*/  @!P4 IMAD.IADD R27, R27, 0x1, -R4.reuse ;  /* 0x000000011b1bc824 */ /* 0x100fe200078e0a04 */
[----:B------:R-:W-:Y:S01]  /*1b80*/  ISETP.GE.AND P3, PT, R36, RZ, PT ;  /* 0x000000ff2400720c */ /* 0x000fe20003f66270 */
[----:B------:R-:W-:Y:S01]  /*1b90*/  VIADD R34, R2, 0x23 ;  /* 0x0000002302227836 */ /* 0x000fe20000000000 */
[----:B------:R-:W-:Y:S01]  /*1ba0*/  IABS R36, R33 ;  /* 0x0000002100247213 */ /* 0x000fe20000000000 */
[--C-:B------:R-:W-:Y:S01]  /*1bb0*/  @!P0 IMAD.IADD R30, R30, 0x1, -R4.reuse ;  /* 0x000000011e1e8824 */ /* 0x100fe200078e0a04 */
[----:B------:R-:W-:Y:S01]  /*1bc0*/  ISETP.GE.AND P4, PT, R37, RZ, PT ;  /* 0x000000ff2500720c */ /* 0x000fe20003f86270 */
[----:B------:R-:W-:Y:S01]  /*1bd0*/  @!P5 IMAD.MOV R27, RZ, RZ, -R27 ;  /* 0x000000ffff1bd224 */ /* 0x000fe200078e0a1b */
[----:B------:R-:W-:Y:S01]  /*1be0*/  ISETP.GE.AND P5, PT, R32, RZ, PT ;  /* 0x000000ff2000720c */ /* 0x000fe20003fa6270 */
[----:B------:R-:W-:Y:S01]  /*1bf0*/  @!P6 IMAD.IADD R31, R31, 0x1, -R4 ;  /* 0x000000011f1fe824 */ /* 0x000fe200078e0a04 */
[----:B------:R-:W-:Y:S01]  /*1c00*/  ISETP.GT.U32.AND P0, PT, R4, R30, PT ;  /* 0x0000001e0400720c */ /* 0x000fe20003f04070 */
[----:B------:R-:W-:Y:S01]  /*1c10*/  IMAD.HI.U32 R32, R7, R35, RZ ;  /* 0x0000002307207227 */ /* 0x000fe200078e00ff */
[----:B------:R-:W-:-:S02]  /*1c20*/  ISETP.GE.AND P1, PT, R34, RZ, PT ;  /* 0x000000ff2200720c */ /* 0x000fc40003f26270 */
[----:B------:R-:W-:Y:S01]  /*1c30*/  IABS R34, R34 ;  /* 0x0000002200227213 */ /* 0x000fe20000000000 */
[----:B------:R-:W-:Y:S01]  /*1c40*/  @!P2 IMAD.MOV R28, RZ, RZ, -R28 ;  /* 0x000000ffff1ca224 */ /* 0x000fe200078e0a1c */
[----:B------:R-:W-:Y:S01]  /*1c50*/  ISETP.GE.AND P2, PT, R33, RZ, PT ;  /* 0x000000ff2100720c */ /* 0x000fe20003f46270 */
[----:B------:R-:W-:Y:S01]  /*1c60*/  IMAD.HI.U32 R33, R7, R36, RZ ;  /* 0x0000002407217227 */ /* 0x000fe200078e00ff */
[----:B------:R-:W-:-:S03]  /*1c70*/  ISETP.GT.U32.AND P6, PT, R4, R31, PT ;  /* 0x0000001f0400720c */ /* 0x000fc60003fc4070 */
[----:B------:R-:W-:Y:S02]  /*1c80*/  IMAD.MOV R32, RZ, RZ, -R32 ;  /* 0x000000ffff207224 */ /* 0x000fe400078e0a20 */
[----:B------:R-:W-:Y:S02]  /*1c90*/  IMAD.MOV R37, RZ, RZ, -R33 ;  /* 0x000000ffff257224 */ /* 0x000fe400078e0a21 */
[----:B------:R-:W-:Y:S01]  /*1ca0*/  IMAD R32, R4, R32, R35 ;  /* 0x0000002004207224 */ /* 0x000fe200078e0223 */
[----:B------:R-:W-:Y:S01]  /*1cb0*/  IABS R35, R42 ;  /* 0x0000002a00237213 */ /* 0x000fe20000000000 */
[----:B------:R-:W-:-:S04]  /*1cc0*/  IMAD.HI.U32 R33, R7, R34, RZ ;  /* 0x0000002207217227 */ /* 0x000fc800078e00ff */
[----:B------:R-:W-:Y:S02]  /*1cd0*/  IMAD R36, R4, R37, R36 ;  /* 0x0000002504247224 */ /* 0x000fe400078e0224 */
[----:B------:R-:W-:Y:S02]  /*1ce0*/  IMAD.MOV R33, RZ, RZ, -R33 ;  /* 0x000000ffff217224 */ /* 0x000fe400078e0a21 */
[----:B------:R-:W-:Y:S02]  /*1cf0*/  IMAD.MOV.U32 R37, RZ, RZ, R35 ;  /* 0x000000ffff257224 */ /* 0x000fe400078e0023 */
[----:B------:R-:W-:Y:S01]  /*1d00*/  @!P0 IMAD.IADD R30, R30, 0x1, -R4 ;  /* 0x000000011e1e8824 */ /* 0x000fe200078e0a04 */
[C---:B------:R-:W-:Y:S01]  /*1d10*/  ISETP.GT.U32.AND P0, PT, R4.reuse, R32, PT ;  /* 0x000000200400720c */ /* 0x040fe20003f04070 */
[C---:B------:R-:W-:Y:S02]  /*1d20*/  IMAD R33, R4.reuse, R33, R34 ;  /* 0x0000002104217224 */ /* 0x040fe400078e0222 */
[----:B------:R-:W-:Y:S01]  /*1d30*/  @!P6 IMAD.IADD R31, R31, 0x1, -R4 ;  /* 0x000000011f1fe824 */ /* 0x000fe200078e0a04 */
[----:B------:R-:W-:Y:S01]  /*1d40*/  ISETP.GT.U32.AND P6, PT, R4, R36, PT ;  /* 0x000000240400720c */ /* 0x000fe20003fc4070 */
[----:B------:R-:W-:-:S04]  /*1d50*/  IMAD.HI.U32 R34, R7, R37, RZ ;  /* 0x0000002507227227 */ /* 0x000fc800078e00ff */
[----:B------:R-:W-:-:S04]  /*1d60*/  IMAD.HI.U32 R35, R7, R38, RZ ;  /* 0x0000002607237227 */ /* 0x000fc800078e00ff */
[----:B------:R-:W-:Y:S02]  /*1d70*/  IMAD.MOV R34, RZ, RZ, -R34 ;  /* 0x000000ffff227224 */ /* 0x000fe400078e0a22 */
[----:B------:R-:W-:Y:S02]  /*1d80*/  IMAD.MOV R39, RZ, RZ, -R35 ;  /* 0x000000ffff277224 */ /* 0x000fe400078e0a23 */
[----:B------:R-:W-:Y:S01]  /*1d90*/  @!P3 IMAD.MOV R30, RZ, RZ, -R30 ;  /* 0x000000ffff1eb224 */ /* 0x000fe200078e0a1e */
[C---:B------:R-:W-:Y:S01]  /*1da0*/  ISETP.GT.U32.AND P3, PT, R4.reuse, R33, PT ;  /* 0x000000210400720c */ /* 0x040fe20003f64070 */
[C---:B------:R-:W-:Y:S02]  /*1db0*/  IMAD R35, R4.reuse, R34, R37 ;  /* 0x0000002204237224 */ /* 0x040fe400078e0225 */
[----:B------:R-:W-:Y:S02]  /*1dc0*/  IMAD R34, R4, R39, R38 ;  /* 0x0000002704227224 */ /* 0x000fe400078e0226 */
[----:B------:R-:W-:-:S02]  /*1dd0*/  VIADD R46, R2, 0x1f ;  /* 0x0000001f022e7836 */ /* 0x000fc40000000000 */
[--C-:B------:R-:W-:Y:S02]  /*1de0*/  @!P0 IMAD.IADD R32, R32, 0x1, -R4.reuse ;  /* 0x0000000120208824 */ /* 0x100fe400078e0a04 */
[--C-:B------:R-:W-:Y:S01]  /*1df0*/  @!P6 IMAD.IADD R36, R36, 0x1, -R4.reuse ;  /* 0x000000012424e824 */ /* 0x100fe200078e0a04 */
[C---:B------:R-:W-:Y:S01]  /*1e00*/  ISETP.GT.U32.AND P6, PT, R4.reuse, R34, PT ;  /* 0x000000220400720c */ /* 0x040fe20003fc4070 */
[----:B------:R-:W-:Y:S01]  /*1e10*/  @!P4 IMAD.MOV R31, RZ, RZ, -R31 ;  /* 0x000000ffff1fc224 */ /* 0x000fe200078e0a1f */
[----:B------:R-:W-:Y:S01]  /*1e20*/  IABS R41, R46 ;  /* 0x0000002e00297213 */ /* 0x000fe20000000000 */
[----:B------:R-:W-:Y:S01]  /*1e30*/  @!P3 IMAD.IADD R33, R33, 0x1, -R4 ;  /* 0x000000012121b824 */ /* 0x000fe200078e0a04 */
[C---:B------:R-:W-:Y:S01]  /*1e40*/  ISETP.GT.U32.AND P0, PT, R4.reuse, R32, PT ;  /* 0x000000200400720c */ /* 0x040fe20003f04070 */
[----:B------:R-:W-:Y:S01]  /*1e50*/  IMAD.HI.U32 R37, R7, R40, RZ ;  /* 0x0000002807257227 */ /* 0x000fe200078e00ff */
[C---:B------:R-:W-:Y:S02]  /*1e60*/  ISETP.GT.U32.AND P4, PT, R4.reuse, R35, PT ;  /* 0x000000230400720c */ /* 0x040fe40003f84070 */
[----:B------:R-:W-:Y:S01]  /*1e70*/  ISETP.GT.U32.AND P3, PT, R4, R36, PT ;  /* 0x000000240400720c */ /* 0x000fe20003f64070 */
[----:B------:R-:W-:Y:S01]  /*1e80*/  IMAD.MOV.U32 R39, RZ, RZ, R41 ;  /* 0x000000ffff277224 */ /* 0x000fe200078e0029 */
[----:B------:R-:W-:Y:S01]  /*1e90*/  IABS R41, R48 ;  /* 0x0000003000297213 */ /* 0x000fe20000000000 */
[----:B------:R-:W-:-:S02]  /*1ea0*/  IMAD.MOV R37, RZ, RZ, -R37 ;  /* 0x000000ffff257224 */ /* 0x000fc400078e0a25 */
[----:B------:R-:W-:-:S04]  /*1eb0*/  IMAD.HI.U32 R38, R7, R39, RZ ;  /* 0x0000002707267227 */ /* 0x000fc800078e00ff */
[----:B------:R-:W-:Y:S02]  /*1ec0*/  @!P6 IMAD.IADD R34, R34, 0x1, -R4 ;  /* 0x000000012222e824 */ /* 0x000fe400078e0a04 */
[----:B------:R-:W-:Y:S02]  /*1ed0*/  IMAD.MOV R38, RZ, RZ, -R38 ;  /* 0x000000ffff267224 */ /* 0x000fe400078e0a26 */
[--C-:B------:R-:W-:Y:S01]  /*1ee0*/  @!P0 IMAD.IADD R32, R32, 0x1, -R4.reuse ;  /* 0x0000000120208824 */ /* 0x100fe200078e0a04 */
[----:B------:R-:W-:Y:S01]  /*1ef0*/  ISETP.GT.U32.AND P6, PT, R4, R34, PT ;  /* 0x000000220400720c */ /* 0x000fe20003fc4070 */
[----:B------:R-:W-:Y:S01]  /*1f00*/  @!P4 IMAD.IADD R35, R35, 0x1, -R4 ;  /* 0x000000012323c824 */ /* 0x000fe200078e0a04 */
[----:B------:R-:W-:Y:S01]  /*1f10*/  ISETP.GE.AND P0, PT, R42, RZ, PT ;  /* 0x000000ff2a00720c */ /* 0x000fe20003f06270 */
[C---:B------:R-:W-:Y:S01]  /*1f20*/  IMAD R37, R4.reuse, R37, R40 ;  /* 0x0000002504257224 */ /* 0x040fe200078e0228 */
[C---:B------:R-:W-:Y:S01]  /*1f30*/  ISETP.GT.U32.AND P4, PT, R4.reuse, R33, PT ;  /* 0x000000210400720c */ /* 0x040fe20003f84070 */
[C---:B------:R-:W-:Y:S01]  /*1f40*/  IMAD R38, R4.reuse, R38, R39 ;  /* 0x0000002604267224 */ /* 0x040fe200078e0227 */
[----:B------:R-:W-:Y:S01]  /*1f50*/  IABS R42, R49 ;  /* 0x00000031002a7213 */ /* 0x000fe20000000000 */
[----:B------:R-:W-:Y:S01]  /*1f60*/  @!P5 IMAD.MOV R32, RZ, RZ, -R32 ;  /* 0x000000ffff20d224 */ /* 0x000fe200078e0a20 */
[----:B------:R-:W-:Y:S01]  /*1f70*/  ISETP.GT.U32.AND P5, PT, R4, R35, PT ;  /* 0x000000230400720c */ /* 0x000fe20003fa4070 */
[----:B------:R-:W-:-:S04]  /*1f80*/  IMAD.HI.U32 R39, R7, R41, RZ ;  /* 0x0000002907277227 */ /* 0x000fc800078e00ff */
[----:B------:R-:W-:Y:S01]  /*1f90*/  @!P3 IMAD.IADD R36, R36, 0x1, -R4 ;  /* 0x000000012424b824 */ /* 0x000fe200078e0a04 */
[----:B------:R-:W-:Y:S01]  /*1fa0*/  ISETP.GT.U32.AND P3, PT, R4, R37, PT ;  /* 0x000000250400720c */ /* 0x000fe20003f64070 */
[----:B------:R-:W-:Y:S02]  /*1fb0*/  IMAD.MOV R39, RZ, RZ, -R39 ;  /* 0x000000ffff277224 */ /* 0x000fe400078e0a27 */
[----:B------:R-:W-:-:S04]  /*1fc0*/  IMAD.HI.U32 R40, R7, R42, RZ ;  /* 0x0000002a07287227 */ /* 0x000fc800078e00ff */
[----:B------:R-:W-:Y:S02]  /*1fd0*/  IMAD R39, R4, R39, R41 ;  /* 0x0000002704277224 */ /* 0x000fe400078e0229 */
[--C-:B------:R-:W-:Y:S02]  /*1fe0*/  @!P6 IMAD.IADD R34, R34, 0x1, -R4.reuse ;  /* 0x000000012222e824 */ /* 0x100fe400078e0a04 */
[--C-:B------:R-:W-:Y:S01]  /*1ff0*/  @!P5 IMAD.IADD R35, R35, 0x1, -R4.reuse ;  /* 0x000000012323d824 */ /* 0x100fe200078e0a04 */
[C---:B------:R-:W-:Y:S01]  /*2000*/  ISETP.GT.U32.AND P6, PT, R4.reuse, R39, PT ;  /* 0x000000270400720c */ /* 0x040fe20003fc4070 */
[----:B------:R-:W-:Y:S01]  /*2010*/  @!P3 IMAD.IADD R37, R37, 0x1, -R4 ;  /* 0x000000012525b824 */ /* 0x000fe200078e0a04 */
[----:B------:R-:W-:Y:S01]  /*2020*/  ISETP.GE.AND P5, PT, R43, RZ, PT ;  /* 0x000000ff2b00720c */ /* 0x000fe20003fa6270 */
[----:B------:R-:W-:Y:S01]  /*2030*/  IMAD.MOV R43, RZ, RZ, -R40 ;  /* 0x000000ffff2b7224 */ /* 0x000fe200078e0a28 */
[----:B------:R-:W-:Y:S01]  /*2040*/  ISETP.GE.AND P3, PT, R45, RZ, PT ;  /* 0x000000ff2d00720c */ /* 0x000fe20003f66270 */
[----:B------:R-:W-:Y:S01]  /*2050*/  @!P4 IMAD.IADD R33, R33, 0x1, -R4 ;  /* 0x000000012121c824 */ /* 0x000fe200078e0a04 */
[C---:B------:R-:W-:Y:S01]  /*2060*/  ISETP.GT.U32.AND P4, PT, R4.reuse, R38, PT ;  /* 0x000000260400720c */ /* 0x040fe20003f84070 */
[----:B------:R-:W-:-:S02]  /*2070*/  IMAD R40, R4, R43, R42 ;  /* 0x0000002b04287224 */ /* 0x000fc400078e022a */
[----:B------:R-:W-:Y:S01]  /*2080*/  @!P2 IMAD.MOV R36, RZ, RZ, -R36 ;  /* 0x000000ffff24a224 */ /* 0x000fe200078e0a24 */
[----:B------:R-:W-:Y:S01]  /*2090*/  ISETP.GT.U32.AND P2, PT, R4, R37, PT ;  /* 0x000000250400720c */ /* 0x000fe20003f44070 */
[----:B------:R-:W-:-:S04]  /*20a0*/  IMAD.HI.U32 R41, R7, R44, RZ ;  /* 0x0000002c07297227 */ /* 0x000fc800078e00ff */
[----:B------:R-:W-:Y:S01]  /*20b0*/  @!P0 IMAD.MOV R35, RZ, RZ, -R35 ;  /* 0x000000ffff238224 */ /* 0x000fe200078e0a23 */
[----:B------:R-:W-:Y:S01]  /*20c0*/  ISETP.GT.U32.AND P0, PT, R4, R40, PT ;  /* 0x000000280400720c */ /* 0x000fe20003f04070 */
[----:B------:R-:W-:Y:S02]  /*20d0*/  IMAD.MOV R41, RZ, RZ, -R41 ;  /* 0x000000ffff297224 */ /* 0x000fe400078e0a29 */
[----:B------:R-:W-:Y:S02]  /*20e0*/  VIADD R45, R2, 0x1b ;  /* 0x0000001b022d7836 */ /* 0x000fe40000000000 */
[----:B------:R-:W-:Y:S02]  /*20f0*/  @!P6 IMAD.IADD R39, R39, 0x1, -R4 ;  /* 0x000000012727e824 */ /* 0x000fe400078e0a04 */
[C---:B------:R-:W-:Y:S01]  /*2100*/  IMAD R41, R4.reuse, R41, R44 ;  /* 0x0000002904297224 */ /* 0x040fe200078e022c */
[----:B------:R-:W-:Y:S01]  /*2110*/  IABS R44, R45 ;  /* 0x0000002d002c7213 */ /* 0x000fe20000000000 */
[----:B------:R-:W-:Y:S01]  /*2120*/  @!P1 IMAD.MOV R33, RZ, RZ, -R33 ;  /* 0x000000ffff219224 */ /* 0x000fe200078e0a21 */
[----:B------:R-:W-:Y:S01]  /*2130*/  ISETP.GT.U32.AND P1, PT, R4, R39, PT ;  /* 0x000000270400720c */ /* 0x000fe20003f24070 */
[----:B------:R-:W-:Y:S01]  /*2140*/  @!P4 IMAD.IADD R38, R38, 0x1, -R4 ;  /* 0x000000012626c824 */ /* 0x000fe200078e0a04 */
[----:B------:R-:W-:Y:S01]  /*2150*/  ISETP.GE.AND P4, PT, R46, RZ, PT ;  /* 0x000000ff2e00720c */ /* 0x000fe20003f86270 */
[----:B------:R-:W-:Y:S01]  /*2160*/  @!P5 IMAD.MOV R34, RZ, RZ, -R34 ;  /* 0x000000ffff22d224 */ /* 0x000fe200078e0a22 */
[----:B------:R-:W-:Y:S01]  /*2170*/  ISETP.GE.AND P5, PT, R48, RZ, PT ;  /* 0x000000ff3000720c */ /* 0x000fe20003fa6270 */
[----:B------:R-:W-:Y:S01]  /*2180*/  @!P2 IMAD.IADD R37, R37, 0x1, -R4 ;  /* 0x000000012525a824 */ /* 0x000fe200078e0a04 */
[C---:B------:R-:W-:Y:S01]  /*2190*/  ISETP.GT.U32.AND P2, PT, R4.reuse, R41, PT ;  /* 0x000000290400720c */ /* 0x040fe20003f44070 */
[----:B------:R-:W-:Y:S01]  /*21a0*/  IMAD.HI.U32 R42, R7, R44, RZ ;  /* 0x0000002c072a7227 */ /* 0x000fe200078e00ff */
[----:B------:R-:W-:-:S02]  /*21b0*/  ISETP.GT.U32.AND P6, PT, R4, R38, PT ;  /* 0x000000260400720c */ /* 0x000fc40003fc4070 */
[----:B------:R-:W-:Y:S01]  /*21c0*/  IABS R46, R51 ;  /* 0x00000033002e7213 */ /* 0x000fe20000000000 */
[----:B------:R-:W-:Y:S01]  /*21d0*/  @!P0 IMAD.IADD R40, R40, 0x1, -R4 ;  /* 0x0000000128288824 */ /* 0x000fe200078e0a04 */
[----:B------:R-:W-:Y:S01]  /*21e0*/  ISETP.GE.AND P0, PT, R45, RZ, PT ;  /* 0x000000ff2d00720c */ /* 0x000fe20003f06270 */
[----:B------:R-:W-:Y:S02]  /*21f0*/  IMAD.MOV R45, RZ, RZ, -R42 ;  /* 0x000000ffff2d7224 */ /* 0x000fe400078e0a2a */
[----:B------:R-:W-:Y:S01]  /*2200*/  @!P1 IMAD.IADD R39, R39, 0x1, -R4 ;  /* 0x0000000127279824 */ /* 0x000fe200078e0a04 */
[----:B------:R-:W-:Y:S01]  /*2210*/  ISETP.GE.AND P1, PT, R50, RZ, PT ;  /* 0x000000ff3200720c */ /* 0x000fe20003f26270 */
[C---:B------:R-:W-:Y:S02]  /*2220*/  IMAD R42, R4.reuse, R45, R44 ;  /* 0x0000002d042a7224 */ /* 0x040fe400078e022c */
[--C-:B------:R-:W-:Y:S01]  /*2230*/  @!P2 IMAD.IADD R41, R41, 0x1, -R4.reuse ;  /* 0x000000012929a824 */ /* 0x100fe200078e0a04 */
[C---:B------:R-:W-:Y:S01]  /*2240*/  ISETP.GT.U32.AND P2, PT, R4.reuse, R40, PT ;  /* 0x000000280400720c */ /* 0x040fe20003f44070 */
[----:B------:R-:W-:Y:S01]  /*2250*/  @!P5 IMAD.MOV R39, RZ, RZ, -R39 ;  /* 0x000000ffff27d224 */ /* 0x000fe200078e0a27 */
[----:B------:R-:W-:Y:S01]  /*2260*/  ISETP.GT.U32.AND P5, PT, R4, R42, PT ;  /* 0x0000002a0400720c */ /* 0x000fe20003fa4070 */
[----:B------:R-:W-:Y:S01]  /*2270*/  @!P6 IMAD.IADD R38, R38, 0x1, -R4 ;  /* 0x000000012626e824 */ /* 0x000fe200078e0a04 */
[----:B------:R-:W-:Y:S01]  /*2280*/  ISETP.GE.AND P6, PT, R49, RZ, PT ;  /* 0x000000ff3100720c */ /* 0x000fe20003fc6270 */
[----:B------:R-:W-:-:S04]  /*2290*/  IMAD.HI.U32 R43, R7, R46, RZ ;  /* 0x0000002e072b7227 */ /* 0x000fc800078e00ff */
[----:B------:R-:W-:Y:S02]  /*22a0*/  IMAD.MOV R43, RZ, RZ, -R43 ;  /* 0x000000ffff2b7224 */ /* 0x000fe400078e0a2b */
[----:B------:R-:W-:Y:S02]  /*22b0*/  VIADD R44, R2, 0x19 ;  /* 0x00000019022c7836 */ /* 0x000fe40000000000 */
[----:B------:R-:W-:Y:S02]  /*22c0*/  IMAD R43, R4, R43, R46 ;  /* 0x0000002b042b7224 */ /* 0x000fe400078e022e */
[--C-:B------:R-:W-:Y:S01]  /*22d0*/  @!P2 IMAD.IADD R40, R40, 0x1, -R4.reuse ;  /* 0x000000012828a824 */ /* 0x100fe200078e0a04 */
[----:B------:R-:W-:Y:S01]  /*22e0*/  IABS R46, R44 ;  /* 0x0000002c002e7213 */ /* 0x000fe20000000000 */
[----:B------:R-:W-:Y:S01]  /*22f0*/  @!P5 IMAD.IADD R42, R42, 0x1, -R4 ;  /* 0x000000012a2ad824 */ /* 0x000fe200078e0a04 */
[----:B------:R-:W-:Y:S01]  /*2300*/  ISETP.GE.AND P2, PT, R44, RZ, PT ;  /* 0x000000ff2c00720c */ /* 0x000fe20003f46270 */
[----:B------:R-:W-:Y:S01]  /*2310*/  @!P6 IMAD.MOV R40, RZ, RZ, -R40 ;  /* 0x000000ffff28e224 */ /* 0x000fe200078e0a28 */
[C---:B------:R-:W-:Y:S01]  /*2320*/  ISETP.GT.U32.AND P5, PT, R4.reuse, R43, PT ;  /* 0x0000002b0400720c */ /* 0x040fe20003fa4070 */
[----:B------:R-:W-:Y:S01]  /*2330*/  IMAD.HI.U32 R44, R7, R46, RZ ;  /* 0x0000002e072c7227 */ /* 0x000fe200078e00ff */
[----:B------:R-:W-:-:S03]  /*2340*/  ISETP.GT.U32.AND P6, PT, R4, R42, PT ;  /* 0x0000002a0400720c */ /* 0x000fc60003fc4070 */
[----:B------:R-:W-:Y:S01]  /*2350*/  @!P4 IMAD.MOV R38, RZ, RZ, -R38 ;  /* 0x000000ffff26c224 */ /* 0x000fe200078e0a26 */
[----:B------:R-:W-:Y:S01]  /*2360*/  ISETP.GT.U32.AND P4, PT, R4, R41, PT ;  /* 0x000000290400720c */ /* 0x000fe20003f84070 */
[----:B------:R-:W-:Y:S02]  /*2370*/  IMAD.MOV R49, RZ, RZ, -R44 ;  /* 0x000000ffff317224 */ /* 0x000fe400078e0a2c */
[----:B------:R-:W-:Y:S02]  /*2380*/  VIADD R45, R2, 0x18 ;  /* 0x00000018022d7836 */ /* 0x000fe40000000000 */
[----:B------:R-:W-:Y:S02]  /*2390*/  IMAD R44, R4, R49, R46 ;  /* 0x00000031042c7224 */ /* 0x000fe400078e022e */
[----:B------:R-:W-:Y:S01]  /*23a0*/  VIADD R48, R2, 0x17 ;  /* 0x0000001702307836 */ /* 0x000fe20000000000 */
[----:B------:R-:W-:Y:S01]  /*23b0*/  IABS R50, R45 ;  /* 0x0000002d00327213 */ /* 0x000fe20000000000 */
[--C-:B------:R-:W-:Y:S01]  /*23c0*/  @!P6 IMAD.IADD R42, R42, 0x1, -R4.reuse ;  /* 0x000000012a2ae824 */ /* 0x100fe200078e0a04 */
[----:B------:R-:W-:Y:S01]  /*23d0*/  ISETP.GT.U32.AND P6, PT, R4, R44, PT ;  /* 0x0000002c0400720c */ /* 0x000fe20003fc4070 */
[----:B------:R-:W-:Y:S01]  /*23e0*/  @!P3 IMAD.MOV R37, RZ, RZ, -R37 ;  /* 0x000000ffff25b224 */ /* 0x000fe200078e0a25 */
[----:B------:R-:W-:Y:S01]  /*23f0*/  ISETP.GE.AND P3, PT, R51, RZ, PT ;  /* 0x000000ff3300720c */ /* 0x000fe20003f66270 */
[----:B------:R-:W-:Y:S01]  /*2400*/  @!P4 IMAD.IADD R41, R41, 0x1, -R4 ;  /* 0x000000012929c824 */ /* 0x000fe200078e0a04 */
[----:B------:R-:W-:Y:S01]  /*2410*/  ISETP.GE.AND P4, PT, R45, RZ, PT ;  /* 0x000000ff2d00720c */ /* 0x000fe20003f86270 */
[----:B------:R-:W-:Y:S01]  /*2420*/  IMAD.HI.U32 R45, R7, R50, RZ ;  /* 0x00000032072d7227 */ /* 0x000fe200078e00ff */
[----:B------:R-:W-:-:S03]  /*2430*/  IABS R51, R48 ;  /* 0x0000003000337213 */ /* 0x000fc60000000000 */
[----:B------:R-:W-:Y:S01]  /*2440*/  @!P1 IMAD.MOV R41, RZ, RZ, -R41 ;  /* 0x000000ffff299224 */ /* 0x000fe200078e0a29 */
[----:B------:R-:W-:Y:S01]  /*2450*/  ISETP.GE.AND P1, PT, R48, RZ, PT ;  /* 0x000000ff3000720c */ /* 0x000fe20003f26270 */
[----:B------:R-:W-:Y:S02]  /*2460*/  IMAD.MOV R45, RZ, RZ, -R45 ;  /* 0x000000ffff2d7224 */ /* 0x000fe400078e0a2d */
[----:B------:R-:W-:-:S04]  /*2470*/  IMAD.HI.U32 R46, R7, R51, RZ ;  /* 0x00000033072e7227 */ /* 0x000fc800078e00ff */
[----:B------:R-:W-:-:S04]  /*2480*/  IMAD.HI.U32 R48, R7, R52, RZ ;  /* 0x0000003407307227 */ /* 0x000fc800078e00ff */
[----:B------:R-:W-:Y:S02]  /*2490*/  IMAD R45, R4, R45, R50 ;  /* 0x0000002d042d7224 */ /* 0x000fe400078e0232 */
[----:B------:R-:W-:Y:S02]  /*24a0*/  IMAD.MOV R46, RZ, RZ, -R46 ;  /* 0x000000ffff2e7224 */ /* 0x000fe400078e0a2e */
[----:B------:R-:W-:Y:S02]  /*24b0*/  IMAD.MOV R55, RZ, RZ, -R48 ;  /* 0x000000ffff377224 */ /* 0x000fe400078e0a30 */
[----:B------:R-:W-:Y:S02]  /*24c0*/  VIADD R50, R2, 0x15 ;  /* 0x0000001502327836 */ /* 0x000fe40000000000 */
[----:B------:R-:W-:Y:S02]  /*24d0*/  @!P6 IMAD.IADD R44, R44, 0x1, -R4 ;  /* 0x000000012c2ce824 */ /* 0x000fe400078e0a04 */
[----:B------:R-:W-:-:S02]  /*24e0*/  IMAD R49, R4, R46, R51 ;  /* 0x0000002e04317224 */ /* 0x000fc400078e0233 */
[C---:B------:R-:W-:Y:S01]  /*24f0*/  IMAD R51, R4.reuse, R55, R52 ;  /* 0x0000003704337224 */ /* 0x040fe200078e0234 */
[----:B------:R-:W-:Y:S01]  /*2500*/  IABS R55, R50 ;  /* 0x0000003200377213 */ /* 0x000fe20000000000 */
[----:B------:R-:W-:Y:S01]  /*2510*/  @!P0 IMAD.MOV R42, RZ, RZ, -R42 ;  /* 0x000000ffff2a8224 */ /* 0x000fe200078e0a2a */
[C---:B------:R-:W-:Y:S01]  /*2520*/  ISETP.GT.U32.AND P6, PT, R4.reuse, R44, PT ;  /* 0x0000002c0400720c */ /* 0x040fe20003fc4070 */
[----:B------:R-:W-:Y:S01]  /*2530*/  @!P5 IMAD.IADD R43, R43, 0x1, -R4 ;  /* 0x000000012b2bd824 */ /* 0x000fe200078e0a04 */
[----:B------:R-:W-:Y:S01]  /*2540*/  ISETP.GT.U32.AND P0, PT, R4, R45, PT ;  /* 0x0000002d0400720c */ /* 0x000fe20003f04070 */
[----:B------:R-:W-:-:S03]  /*2550*/  IMAD.HI.U32 R46, R7, R55, RZ ;  /* 0x00000037072e7227 */ /* 0x000fc600078e00ff */
[----:B------:R-:W-:Y:S01]  /*2560*/  ISETP.GT.U32.AND P5, PT, R4, R43, PT ;  /* 0x0000002b0400720c */ /* 0x000fe20003fa4070 */
[----:B------:R-:W-:Y:S02]  /*2570*/  IMAD.MOV R46, RZ, RZ, -R46 ;  /* 0x000000ffff2e7224 */ /* 0x000fe400078e0a2e */
[----:B------:R-:W-:-:S04]  /*2580*/  IMAD.HI.U32 R48, R7, R59, RZ ;  /* 0x0000003b07307227 */ /* 0x000fc800078e00ff */
[----:B------:R-:W-:Y:S01]  /*2590*/  @!P6 IMAD.IADD R44, R44, 0x1, -R4 ;  /* 0x000000012c2ce824 */ /* 0x000fe200078e0a04 */
[----:B------:R-:W-:Y:S01]  /*25a0*/  ISETP.GE.AND P6, PT, R54, RZ, PT ;  /* 0x000000ff3600720c */ /* 0x000fe20003fc6270 */
[C---:B------:R-:W-:Y:S02]  /*25b0*/  IMAD R55, R4.reuse, R46, R55 ;  /* 0x0000002e04377224 */ /* 0x040fe400078e0237 */
[----:B------:R-:W-:Y:S02]  /*25c0*/  @!P2 IMAD.MOV R44, RZ, RZ, -R44 ;  /* 0x000000ffff2ca224 */ /* 0x000fe400078e0a2c */
[--C-:B------:R-:W-:Y:S01]  /*25d0*/  @!P0 IMAD.IADD R45, R45, 0x1, -R4.reuse ;  /* 0x000000012d2d8824 */ /* 0x100fe200078e0a04 */
[C---:B------:R-:W-:Y:S01]  /*25e0*/  ISETP.GT.U32.AND P2, PT, R4.reuse, R55, PT ;  /* 0x000000370400720c */ /* 0x040fe20003f44070 */
[----:B------:R-:W-:Y:S01]  /*25f0*/  @!P5 IMAD.IADD R43, R43, 0x1, -R4 ;  /* 0x000000012b2bd824 */ /* 0x000fe200078e0a04 */
[----:B------:R-:W-:Y:S01]  /*2600*/  ISETP.GT.U32.AND P5, PT, R4, R49, PT ;  /* 0x000000310400720c */ /* 0x000fe20003fa4070 */
[----:B------:R-:W-:Y:S01]  /*2610*/  VIADD R52, R2, 0x14 ;  /* 0x0000001402347836 */ /* 0x000fe20000000000 */
[C---:B------:R-:W-:Y:S01]  /*2620*/  ISETP.GT.U32.AND P0, PT, R4.reuse, R45, PT ;  /* 0x0000002d0400720c */ /* 0x040fe20003f04070 */
[----:B------:R-:W-:Y:S01]  /*2630*/  @!P3 IMAD.MOV R43, RZ, RZ, -R43 ;  /* 0x000000ffff2bb224 */ /* 0x000fe200078e0a2b */
[----:B------:R-:W-:Y:S01]  /*2640*/  ISETP.GT.U32.AND P3, PT, R4, R51, PT ;  /* 0x000000330400720c */ /* 0x000fe20003f64070 */
[----:B------:R-:W-:Y:S01]  /*2650*/  IMAD.MOV R48, RZ, RZ, -R48 ;  /* 0x000000ffff307224 */ /* 0x000fe200078e0a30 */
[----:B------:R-:W-:Y:S01]  /*2660*/  IABS R57, R52 ;  /* 0x0000003400397213 */ /* 0x000fe20000000000 */
[----:B------:R-:W-:-:S02]  /*2670*/  VIADD R58, R2, 0xd ;  /* 0x0000000d023a7836 */ /* 0x000fc40000000000 */
[C---:B------:R-:W-:Y:S02]  /*2680*/  IMAD R59, R4.reuse, R48, R59 ;  /* 0x00000030043b7224 */ /* 0x040fe400078e023b */
[--C-:B------:R-:W-:Y:S01]  /*2690*/  @!P2 IMAD.IADD R55, R55, 0x1, -R4.reuse ;  /* 0x000000013737a824 */ /* 0x100fe200078e0a04 */
[----:B------:R-:W-:Y:S01]  /*26a0*/  IABS R71, R58 ;  /* 0x0000003a00477213 */ /* 0x000fe20000000000 */
[--C-:B------:R-:W-:Y:S02]  /*26b0*/  @!P5 IMAD.IADD R49, R49, 0x1, -R4.reuse ;  /* 0x000000013131d824 */ /* 0x100fe400078e0a04 */
[--C-:B------:R-:W-:Y:S01]  /*26c0*/  @!P0 IMAD.IADD R45, R45, 0x1, -R4.reuse ;  /* 0x000000012d2d8824 */ /* 0x100fe200078e0a04 */
[----:B------:R-:W-:Y:S01]  /*26d0*/  ISETP.GT.U32.AND P2, PT, R4, R55, PT ;  /* 0x000000370400720c */ /* 0x000fe20003f44070 */
[----:B------:R-:W-:Y:S01]  /*26e0*/  @!P3 IMAD.IADD R51, R51, 0x1, -R4 ;  /* 0x000000013333b824 */ /* 0x000fe200078e0a04 */
[----:B------:R-:W-:Y:S01]  /*26f0*/  ISETP.GE.AND P0, PT, R50, RZ, PT ;  /* 0x000000ff3200720c */ /* 0x000fe20003f06270 */
        /* <DEDUP_REMOVED lines=8> */
[----:B------:R-:W-:Y:S01]  /*2780*/  VIADD R48, R2, 0x11 ;  /* 0x0000001102307836 */ /* 0x000fe20000000000 */
[----:B------:R-:W-:Y:S01]  /*2790*/  ISETP.GE.AND P2, PT, R50, RZ, PT ;  /* 0x000000ff3200720c */ /* 0x000fe20003f46270 */
[----:B------:R-:W-:Y:S01]  /*27a0*/  @!P0 IMAD.MOV R55, RZ, RZ, -R55 ;  /* 0x000000ffff378224 */ /* 0x000fe200078e0a37 */
[----:B------:R-:W-:Y:S01]  /*27b0*/  ISETP.GT.U32.AND P0, PT, R4, R59, PT ;  /* 0x0000003b0400720c */ /* 0x000fe20003f04070 */
[--C-:B------:R-:W-:Y:S01]  /*27c0*/  @!P5 IMAD.IADD R49, R49, 0x1, -R4.reuse ;  /* 0x000000013131d824 */ /* 0x100fe200078e0a04 */
[----:B------:R-:W-:Y:S01]  /*27d0*/  IABS R63, R48 ;  /* 0x00000030003f7213 */ /* 0x000fe20000000000 */
[----:B------:R-:W-:Y:S01]  /*27e0*/  @!P3 IMAD.IADD R51, R51, 0x1, -R4 ;  /* 0x000000013333b824 */ /* 0x000fe200078e0a04 */
[----:B------:R-:W-:Y:S01]  /*27f0*/  ISETP.GE.AND P5, PT, R56, RZ, PT ;  /* 0x000000ff3800720c */ /* 0x000fe20003fa6270 */
[----:B------:R-:W-:Y:S01]  /*2800*/  @!P1 IMAD.MOV R49, RZ, RZ, -R49 ;  /* 0x000000ffff319224 */ /* 0x000fe200078e0a31 */
[----:B------:R-:W-:Y:S01]  /*2810*/  ISETP.GT.U32.AND P1, PT, R4, R57, PT ;  /* 0x000000390400720c */ /* 0x000fe20003f24070 */
[----:B------:R-:W-:Y:S01]  /*2820*/  @!P6 IMAD.MOV R51, RZ, RZ, -R51 ;  /* 0x000000ffff33e224 */ /* 0x000fe200078e0a33 */
[----:B------:R-:W-:Y:S01]  /*2830*/  ISETP.GE.AND P6, PT, R48, RZ, PT ;  /* 0x000000ff3000720c */ /* 0x000fe20003fc6270 */
[----:B------:R-:W-:-:S04]  /*2840*/  IMAD.HI.U32 R48, R7, R65, RZ ;  /* 0x0000004107307227 */ /* 0x000fc800078e00ff */
[----:B------:R-:W-:Y:S02]  /*2850*/  @!P0 IMAD.IADD R59, R59, 0x1, -R4 ;  /* 0x000000013b3b8824 */ /* 0x000fe400078e0a04 */
[----:B------:R-:W-:Y:S02]  /*2860*/  VIADD R46, R2, 0x12 ;  /* 0x00000012022e7836 */ /* 0x000fe40000000000 */
[----:B------:R-:W-:Y:S01]  /*2870*/  IMAD.MOV R48, RZ, RZ, -R48 ;  /* 0x000000ffff307224 */ /* 0x000fe200078e0a30 */
[C---:B------:R-:W-:Y:S01]  /*2880*/  ISETP.GT.U32.AND P0, PT, R4.reuse, R59, PT ;  /* 0x0000003b0400720c */ /* 0x040fe20003f04070 */
[----:B------:R-:W-:Y:S01]  /*2890*/  @!P1 IMAD.IADD R57, R57, 0x1, -R4 ;  /* 0x0000000139399824 */ /* 0x000fe200078e0a04 */
[----:B------:R-:W-:Y:S01]  /*28a0*/  IABS R61, R46 ;  /* 0x0000002e003d7213 */ /* 0x000fe20000000000 */
[----:B------:R-:W-:Y:S01]  /*28b0*/  IMAD R65, R4, R48, R65 ;  /* 0x0000003004417224 */ /* 0x000fe200078e0241 */
[----:B------:R-:W-:Y:S01]  /*28c0*/  ISETP.GE.AND P3, PT, R46, RZ, PT ;  /* 0x000000ff2e00720c */ /* 0x000fe20003f66270 */
[----:B------:R-:W-:Y:S01]  /*28d0*/  VIADD R56, R2, 0xe ;  /* 0x0000000e02387836 */ /* 0x000fe20000000000 */
[----:B------:R-:W-:Y:S01]  /*28e0*/  ISETP.GT.U32.AND P1, PT, R4, R57, PT ;  /* 0x000000390400720c */ /* 0x000fe20003f24070 */
[----:B------:R-:W-:-:S03]  /*28f0*/  IMAD.HI.U32 R46, R7, R61, RZ ;  /* 0x0000003d072e7227 */ /* 0x000fc600078e00ff */
[----:B------:R-:W-:Y:S01]  /*2900*/  IABS R69, R56 ;  /* 0x0000003800457213 */ /* 0x000fe20000000000 */
[----:B------:R-:W-:Y:S02]  /*2910*/  IMAD.MOV R46, RZ, RZ, -R46 ;  /* 0x000000ffff2e7224 */ /* 0x000fe400078e0a2e */
[----:B------:R-:W-:Y:S01]  /*2920*/  @!P0 IMAD.IADD R59, R59, 0x1, -R4 ;  /* 0x000000013b3b8824 */ /* 0x000fe200078e0a04 */
[C---:B------:R-:W-:Y:S01]  /*2930*/  ISETP.GT.U32.AND P0, PT, R4.reuse, R65, PT ;  /* 0x000000410400720c */ /* 0x040fe20003f04070 */
[----:B------:R-:W-:Y:S02]  /*2940*/  IMAD R61, R4, R46, R61 ;  /* 0x0000002e043d7224 */ /* 0x000fe400078e023d */
[----:B------:R-:W-:-:S04]  /*2950*/  IMAD.HI.U32 R46, R7, R63, RZ ;  /* 0x0000003f072e7227 */ /* 0x000fc800078e00ff */
[----:B------:R-:W-:Y:S01]  /*2960*/  @!P1 IMAD.IADD R57, R57, 0x1, -R4 ;  /* 0x0000000139399824 */ /* 0x000fe200078e0a04 */
[----:B------:R-:W-:Y:S01]  /*2970*/  ISETP.GT.U32.AND P1, PT, R4, R61, PT ;  /* 0x0000003d0400720c */ /* 0x000fe20003f24070 */
[----:B------:R-:W-:Y:S02]  /*2980*/  IMAD.MOV R46, RZ, RZ, -R46 ;  /* 0x000000ffff2e7224 */ /* 0x000fe400078e0a2e */
[----:B------:R-:W-:Y:S01]  /*2990*/  @!P4 IMAD.MOV R45, RZ, RZ, -R45 ;  /* 0x000000ffff2dc224 */ /* 0x000fe200078e0a2d */
[----:B------:R-:W-:Y:S01]  /*29a0*/  ISETP.GE.AND P4, PT, R52, RZ, PT ;  /* 0x000000ff3400720c */ /* 0x000fe20003f86270 */
[----:B------:R-:W-:Y:S02]  /*29b0*/  @!P0 IMAD.IADD R65, R65, 0x1, -R4 ;  /* 0x0000000141418824 */ /* 0x000fe400078e0a04 */
[C---:B------:R-:W-:Y:S02]  /*29c0*/  IMAD R63, R4.reuse, R46, R63 ;  /* 0x0000002e043f7224 */ /* 0x040fe400078e023f */
[----:B------:R-:W-:Y:S01]  /*29d0*/  IMAD.HI.U32 R46, R7, R71, RZ ;  /* 0x00000047072e7227 */ /* 0x000fe200078e00ff */
[----:B------:R-:W-:-:S03]  /*29e0*/  ISETP.GT.U32.AND P0, PT, R4, R65, PT ;  /* 0x000000410400720c */ /* 0x000fc60003f04070 */
[----:B------:R-:W-:Y:S02]  /*29f0*/  IMAD.MOV R46, RZ, RZ, -R46 ;  /* 0x000000ffff2e7224 */ /* 0x000fe400078e0a2e */
[----:B------:R-:W-:Y:S02]  /*2a00*/  @!P1 IMAD.IADD R61, R61, 0x1, -R4 ;  /* 0x000000013d3d9824 */ /* 0x000fe400078e0a04 */
[C---:B------:R-:W-:Y:S02]  /*2a10*/  IMAD R71, R4.reuse, R46, R71 ;  /* 0x0000002e04477224 */ /* 0x040fe400078e0247 */
[----:B------:R-:W-:Y:S01]  /*2a20*/  IMAD.HI.U32 R52, R7, R69, RZ ;  /* 0x0000004507347227 */ /* 0x000fe200078e00ff */
[----:B------:R-:W-:-:S03]  /*2a30*/  ISETP.GT.U32.AND P1, PT, R4, R61, PT ;  /* 0x0000003d0400720c */ /* 0x000fc60003f24070 */
[----:B------:R-:W-:Y:S01]  /*2a40*/  @!P0 IMAD.IADD R65, R65, 0x1, -R4 ;  /* 0x0000000141418824 */ /* 0x000fe200078e0a04 */
        /* <DEDUP_REMOVED lines=8> */
[----:B------:R-:W-:Y:S01]  /*2ad0*/  VIADD R68, R2, 0x9 ;  /* 0x0000000902447836 */ /* 0x000fe20000000000 */
[----:B------:R-:W-:Y:S01]  /*2ae0*/  IABS R73, R62 ;  /* 0x0000003e00497213 */ /* 0x000fe20000000000 */
[----:B------:R-:W-:-:S02]  /*2af0*/  @!P0 IMAD.IADD R71, R71, 0x1, -R4 ;  /* 0x0000000147478824 */ /* 0x000fc400078e0a04 */
[C---:B------:R-:W-:Y:S01]  /*2b00*/  IMAD.HI.U32 R48, R7.reuse, R75, RZ ;  /* 0x0000004b07307227 */ /* 0x040fe200078e00ff */
[----:B------:R-:W-:Y:S02]  /*2b10*/  IABS R79, R68 ;  /* 0x00000044004f7213 */ /* 0x000fe40000000000 */
[----:B------:R-:W-:Y:S01]  /*2b20*/  ISETP.GT.U32.AND P0, PT, R4, R71, PT ;  /* 0x000000470400720c */ /* 0x000fe20003f04070 */
[----:B------:R-:W-:Y:S02]  /*2b30*/  IMAD.MOV R48, RZ, RZ, -R48 ;  /* 0x000000ffff307224 */ /* 0x000fe400078e0a30 */
[----:B------:R-:W-:-:S04]  /*2b40*/  IMAD.HI.U32 R46, R7, R73, RZ ;  /* 0x00000049072e7227 */ /* 0x000fc800078e00ff */
[----:B------:R-:W-:Y:S02]  /*2b50*/  VIADD R54, R2, 0xf ;  /* 0x0000000f02367836 */ /* 0x000fe40000000000 */
[----:B------:R-:W-:Y:S02]  /*2b60*/  @!P1 IMAD.IADD R69, R69, 0x1, -R4 ;  /* 0x0000000145459824 */ /* 0x000fe400078e0a04 */
[C---:B------:R-:W-:Y:S01]  /*2b70*/  IMAD R75, R4.reuse, R48, R75 ;  /* 0x00000030044b7224 */ /* 0x040fe200078e024b */
[----:B------:R-:W-:Y:S01]  /*2b80*/  IABS R67, R54 ;  /* 0x0000003600437213 */ /* 0x000fe20000000000 */
[----:B------:R-:W-:Y:S01]  /*2b90*/  IMAD.MOV R46, RZ, RZ, -R46 ;  /* 0x000000ffff2e7224 */ /* 0x000fe200078e0a2e */
[C---:B------:R-:W-:Y:S01]  /*2ba0*/  ISETP.GT.U32.AND P1, PT, R4.reuse, R69, PT ;  /* 0x000000450400720c */ /* 0x040fe20003f24070 */
[----:B------:R-:W-:Y:S01]  /*2bb0*/  @!P0 IMAD.IADD R71, R71, 0x1, -R4 ;  /* 0x0000000147478824 */ /* 0x000fe200078e0a04 */
[C---:B------:R-:W-:Y:S01]  /*2bc0*/  ISETP.GT.U32.AND P0, PT, R4.reuse, R75, PT ;  /* 0x0000004b0400720c */ /* 0x040fe20003f04070 */
[----:B------:R-:W-:-:S02]  /*2bd0*/  IMAD R73, R4, R46, R73 ;  /* 0x0000002e04497224 */ /* 0x000fc400078e0249 */
[----:B------:R-:W-:-:S04]  /*2be0*/  IMAD.HI.U32 R46, R7, R79, RZ ;  /* 0x0000004f072e7227 */ /* 0x000fc800078e00ff */
[----:B------:R-:W-:-:S04]  /*2bf0*/  IMAD.HI.U32 R50, R7, R67, RZ ;  /* 0x0000004307327227 */ /* 0x000fc800078e00ff */
[C---:B------:R-:W-:Y:S02]  /*2c00*/  VIADD R66, R2.reuse, 0xa ;  /* 0x0000000a02427836 */ /* 0x040fe40000000000 */
[----:B------:R-:W-:Y:S02]  /*2c10*/  VIADD R70, R2, 0x8 ;  /* 0x0000000802467836 */ /* 0x000fe40000000000 */
[----:B------:R-:W-:Y:S01]  /*2c20*/  IMAD.MOV R52, RZ, RZ, -R46 ;  /* 0x000000ffff347224 */ /* 0x000fe200078e0a2e */
[----:B------:R-:W-:Y:S01]  /*2c30*/  IABS R77, R66 ;  /* 0x00000042004d7213 */ /* 0x000fe20000000000 */
[----:B------:R-:W-:Y:S01]  /*2c40*/  IMAD.MOV R50, RZ, RZ, -R50 ;  /* 0x000000ffff327224 */ /* 0x000fe200078e0a32 */
[----:B------:R-:W-:Y:S01]  /*2c50*/  IABS R81, R70 ;  /* 0x0000004600517213 */ /* 0x000fe20000000000 */
[----:B------:R-:W-:Y:S01]  /*2c60*/  @!P4 IMAD.MOV R57, RZ, RZ, -R57 ;  /* 0x000000ffff39c224 */ /* 0x000fe200078e0a39 */
[C---:B------:R-:W-:Y:S01]  /*2c70*/  ISETP.GT.U32.AND P4, PT, R4.reuse, R63, PT ;  /* 0x0000003f0400720c */ /* 0x040fe20003f84070 */
[----:B------:R-:W-:-:S02]  /*2c80*/  IMAD R79, R4, R52, R79 ;  /* 0x00000034044f7224 */ /* 0x000fc400078e024f */
[C---:B------:R-:W-:Y:S02]  /*2c90*/  IMAD R67, R4.reuse, R50, R67 ;  /* 0x0000003204437224 */ /* 0x040fe400078e0243 */
[--C-:B------:R-:W-:Y:S01]  /*2ca0*/  @!P1 IMAD.IADD R69, R69, 0x1, -R4.reuse ;  /* 0x0000000145459824 */ /* 0x100fe200078e0a04 */
[C---:B------:R-:W-:Y:S01]  /*2cb0*/  ISETP.GT.U32.AND P1, PT, R4.reuse, R73, PT ;  /* 0x000000490400720c */ /* 0x040fe20003f24070 */
[----:B------:R-:W-:Y:S01]  /*2cc0*/  @!P0 IMAD.IADD R75, R75, 0x1, -R4 ;  /* 0x000000014b4b8824 */ /* 0x000fe200078e0a04 */
[----:B------:R-:W-:Y:S01]  /*2cd0*/  ISETP.GT.U32.AND P0, PT, R4, R79, PT ;  /* 0x0000004f0400720c */ /* 0x000fe20003f04070 */
[----:B------:R-:W-:-:S04]  /*2ce0*/  IMAD.HI.U32 R50, R7, R77, RZ ;  /* 0x0000004d07327227 */ /* 0x000fc800078e00ff */
[----:B------:R-:W-:-:S04]  /*2cf0*/  IMAD.HI.U32 R46, R7, R81, RZ ;  /* 0x00000051072e7227 */ /* 0x000fc800078e00ff */
[----:B------:R-:W-:Y:S01]  /*2d00*/  @!P5 IMAD.MOV R59, RZ, RZ, -R59 ;  /* 0x000000ffff3bd224 */ /* 0x000fe200078e0a3b */
[----:B------:R-:W-:Y:S01]  /*2d10*/  ISETP.GT.U32.AND P5, PT, R4, R67, PT ;  /* 0x000000430400720c */ /* 0x000fe20003fa4070 */
[----:B------:R-:W-:Y:S02]  /*2d20*/  IMAD.MOV R50, RZ, RZ, -R50 ;  /* 0x000000ffff327224 */ /* 0x000fe400078e0a32 */
[----:B------:R-:W-:Y:S02]  /*2d30*/  VIADD R72, R2, 0x7 ;  /* 0x0000000702487836 */ /* 0x000fe40000000000 */
[----:B------:R-:W-:Y:S02]  /*2d40*/  IMAD.MOV R46, RZ, RZ, -R46 ;  /* 0x000000ffff2e7224 */ /* 0x000fe400078e0a2e */
[----:B------:R-:W-:Y:S01]  /*2d50*/  @!P4 IMAD.IADD R63, R63, 0x1, -R4 ;  /* 0x000000013f3fc824 */ /* 0x000fe200078e0a04 */
[----:B------:R-:W-:Y:S01]  /*2d60*/  IABS R83, R72 ;  /* 0x0000004800537213 */ /* 0x000fe20000000000 */
[----:B------:R-:W-:-:S02]  /*2d70*/  IMAD R77, R4, R50, R77 ;  /* 0x00000032044d7224 */ /* 0x000fc400078e024d */
[C---:B------:R-:W-:Y:S01]  /*2d80*/  IMAD R81, R4.reuse, R46, R81 ;  /* 0x0000002e04517224 */ /* 0x040fe200078e0251 */
[C---:B------:R-:W-:Y:S01]  /*2d90*/  ISETP.GT.U32.AND P4, PT, R4.reuse, R63, PT ;  /* 0x0000003f0400720c */ /* 0x040fe20003f84070 */
[--C-:B------:R-:W-:Y:S01]  /*2da0*/  @!P1 IMAD.IADD R73, R73, 0x1, -R4.reuse ;  /* 0x0000000149499824 */ /* 0x100fe200078e0a04 */
[C---:B------:R-:W-:Y:S01]  /*2db0*/  ISETP.GT.U32.AND P1, PT, R4.reuse, R77, PT ;  /* 0x0000004d0400720c */ /* 0x040fe20003f24070 */
[----:B------:R-:W-:Y:S01]  /*2dc0*/  @!P0 IMAD.IADD R79, R79, 0x1, -R4 ;  /* 0x000000014f4f8824 */ /* 0x000fe200078e0a04 */
[----:B------:R-:W-:Y:S01]  /*2dd0*/  ISETP.GT.U32.AND P0, PT, R4, R81, PT ;  /* 0x000000510400720c */ /* 0x000fe20003f04070 */
[----:B------:R-:W-:-:S04]  /*2de0*/  IMAD.HI.U32 R48, R7, R83, RZ ;  /* 0x0000005307307227 */ /* 0x000fc800078e00ff */
[----:B------:R-:W-:Y:S02]  /*2df0*/  @!P5 IMAD.IADD R67, R67, 0x1, -R4 ;  /* 0x000000014343d824 */ /* 0x000fe400078e0a04 */
[----:B------:R-:W-:Y:S02]  /*2e00*/  VIADD R74, R2, 0x6 ;  /* 0x00000006024a7836 */ /* 0x000fe40000000000 */
[----:B------:R-:W-:Y:S01]  /*2e10*/  IMAD.MOV R48, RZ, RZ, -R48 ;  /* 0x000000ffff307224 */ /* 0x000fe200078e0a30 */
[----:B------:R-:W-:Y:S01]  /*2e20*/  ISETP.GT.U32.AND P5, PT, R4, R67, PT ;  /* 0x000000430400720c */ /* 0x000fe20003fa4070 */
[----:B------:R-:W-:Y:S01]  /*2e30*/  VIADD R76, R2, 0x5 ;  /* 0x00000005024c7836 */ /* 0x000fe20000000000 */
[----:B------:R-:W-:Y:S01]  /*2e40*/  IABS R85, R74 ;  /* 0x0000004a00557213 */ /* 0x000fe20000000000 */
[----:B------:R-:W-:Y:S02]  /*2e50*/  IMAD R83, R4, R48, R83 ;  /* 0x0000003004537224 */ /* 0x000fe400078e0253 */
[--C-:B------:R-:W-:Y:S01]  /*2e60*/  @!P4 IMAD.IADD R63, R63, 0x1, -R4.reuse ;  /* 0x000000013f3fc824 */ /* 0x100fe200078e0a04 */
[----:B------:R-:W-:Y:S01]  /*2e70*/  ISETP.GE.AND P4, PT, R54, RZ, PT ;  /* 0x000000ff3600720c */ /* 0x000fe20003f86270 */
[--C-:B------:R-:W-:Y:S01]  /*2e80*/  @!P1 IMAD.IADD R77, R77, 0x1, -R4.reuse ;  /* 0x000000014d4d9824 */ /* 0x100fe200078e0a04 */
[----:B------:R-:W-:Y:S01]  /*2e90*/  ISETP.GE.AND P1, PT, R58, RZ, PT ;  /* 0x000000ff3a00720c */ /* 0x000fe20003f26270 */
[----:B------:R-:W-:Y:S01]  /*2ea0*/  @!P0 IMAD.IADD R81, R81, 0x1, -R4 ;  /* 0x0000000151518824 */ /* 0x000fe200078e0a04 */
[----:B------:R-:W-:Y:S01]  /*2eb0*/  ISETP.GT.U32.AND P0, PT, R4, R83, PT ;  /* 0x000000530400720c */ /* 0x000fe20003f04070 */
[----:B------:R-:W-:Y:S01]  /*2ec0*/  IMAD.HI.U32 R50, R7, R85, RZ ;  /* 0x0000005507327227 */ /* 0x000fe200078e00ff */
[----:B------:R-:W-:-:S03]  /*2ed0*/  IABS R87, R76 ;  /* 0x0000004c00577213 */ /* 0x000fc60000000000 */
[C---:B------:R-:W-:Y:S02]  /*2ee0*/  VIADD R78, R2.reuse, 0x4 ;  /* 0x00000004024e7836 */ /* 0x040fe40000000000 */
[C---:B------:R-:W-:Y:S02]  /*2ef0*/  VIADD R80, R2.reuse, 0x3 ;  /* 0x0000000302507836 */ /* 0x040fe40000000000 */
[C---:B------:R-:W-:Y:S01]  /*2f00*/  VIADD R82, R2.reuse, 0x2 ;  /* 0x0000000202527836 */ /* 0x040fe20000000000 */
[----:B------:R-:W-:Y:S01]  /*2f10*/  IABS R89, R78 ;  /* 0x0000004e00597213 */ /* 0x000fe20000000000 */
[----:B------:R-:W-:Y:S01]  /*2f20*/  IMAD.MOV R50, RZ, RZ, -R50 ;  /* 0x000000ffff327224 */ /* 0x000fe200078e0a32 */
[----:B------:R-:W-:Y:S01]  /*2f30*/  IABS R54, R80 ;  /* 0x0000005000367213 */ /* 0x000fe20000000000 */
[----:B------:R-:W-:Y:S02]  /*2f40*/  VIADD R84, R2, 0x1 ;  /* 0x0000000102547836 */ /* 0x000fe40000000000 */
[----:B------:R-:W-:-:S03]  /*2f50*/  IMAD.HI.U32 R52, R7, R87, RZ ;  /* 0x0000005707347227 */ /* 0x000fc600078e00ff */
[----:B------:R-:W-:Y:S01]  /*2f60*/  IABS R58, R84 ;  /* 0x00000054003a7213 */ /* 0x000fe20000000000 */
[----:B------:R-:W-:Y:S01]  /*2f70*/  @!P5 IMAD.IADD R67, R67, 0x1, -R4 ;  /* 0x000000014343d824 */ /* 0x000fe200078e0a04 */
[----:B------:R-:W-:Y:S01]  /*2f80*/  ISETP.GE.AND P5, PT, R56, RZ, PT ;  /* 0x000000ff3800720c */ /* 0x000fe20003fa6270 */
[----:B------:R-:W-:Y:S01]  /*2f90*/  IMAD R85, R4, R50, R85 ;  /* 0x0000003204557224 */ /* 0x000fe200078e0255 */
[----:B------:R-:W-:Y:S01]  /*2fa0*/  IABS R56, R82 ;  /* 0x0000005200387213 */ /* 0x000fe20000000000 */
[----:B------:R-:W-:Y:S02]  /*2fb0*/  IMAD.MOV R52, RZ, RZ, -R52 ;  /* 0x000000ffff347224 */ /* 0x000fe400078e0a34 */
[----:B------:R-:W-:-:S04]  /*2fc0*/  IMAD.HI.U32 R46, R7, R89, RZ ;  /* 0x00000059072e7227 */ /* 0x000fc800078e00ff */
[----:B------:R-:W-:-:S04]  /*2fd0*/  IMAD.HI.U32 R48, R7, R54, RZ ;  /* 0x0000003607307227 */ /* 0x000fc800078e00ff */
[----:B------:R-:W-:Y:S01]  /*2fe0*/  @!P0 IMAD.IADD R83, R83, 0x1, -R4 ;  /* 0x0000000153538824 */ /* 0x000fe200078e0a04 */
[C---:B------:R-:W-:Y:S01]  /*2ff0*/  ISETP.GT.U32.AND P0, PT, R4.reuse, R73, PT ;  /* 0x000000490400720c */ /* 0x040fe20003f04070 */
[----:B------:R-:W-:Y:S01]  /*3000*/  @!P3 IMAD.MOV R61, RZ, RZ, -R61 ;  /* 0x000000ffff3db224 */ /* 0x000fe200078e0a3d */
        /* <DEDUP_REMOVED lines=9> */
[----:B------:R-:W-:-:S02]  /*30a0*/  IMAD R87, R4, R52, R87 ;  /* 0x0000003404577224 */ /* 0x000fc400078e0257 */
[----:B------:R-:W-:-:S04]  /*30b0*/  IMAD.HI.U32 R50, R7, R56, RZ ;  /* 0x0000003807327227 */ /* 0x000fc800078e00ff */
[----:B------:R-:W-:-:S04]  /*30c0*/  IMAD.HI.U32 R52, R7, R58, RZ ;  /* 0x0000003a07347227 */ /* 0x000fc800078e00ff */
[----:B------:R-:W-:Y:S02]  /*30d0*/  IMAD.MOV R46, RZ, RZ, -R46 ;  /* 0x000000ffff2e7224 */ /* 0x000fe400078e0a2e */
[----:B------:R-:W-:Y:S02]  /*30e0*/  IMAD.MOV R91, RZ, RZ, -R48 ;  /* 0x000000ffff5b7224 */ /* 0x000fe400078e0a30 */
[----:B------:R-:W-:Y:S02]  /*30f0*/  IMAD.MOV R93, RZ, RZ, -R50 ;  /* 0x000000ffff5d7224 */ /* 0x000fe400078e0a32 */
[----:B------:R-:W-:Y:S02]  /*3100*/  IMAD.MOV R95, RZ, RZ, -R52 ;  /* 0x000000ffff5f7224 */ /* 0x000fe400078e0a34 */
[----:B------:R-:W-:Y:S02]  /*3110*/  IMAD R89, R4, R46, R89 ;  /* 0x0000002e04597224 */ /* 0x000fe400078e0259 */
[----:B------:R-:W-:-:S04]  /*3120*/  IMAD.HI.U32 R46, R7, R60, RZ ;  /* 0x0000003c072e7227 */ /* 0x000fc800078e00ff */
[C---:B------:R-:W-:Y:S02]  /*3130*/  IMAD R7, R4.reuse, R91, R54 ;  /* 0x0000005b04077224 */ /* 0x040fe400078e0236 */
[C---:B------:R-:W-:Y:S02]  /*3140*/  IMAD R91, R4.reuse, R93, R56 ;  /* 0x0000005d045b7224 */ /* 0x040fe400078e0238 */
[C---:B------:R-:W-:Y:S02]  /*3150*/  IMAD R93, R4.reuse, R95, R58 ;  /* 0x0000005f045d7224 */ /* 0x040fe400078e023a */
[----:B------:R-:W-:Y:S01]  /*3160*/  @!P5 IMAD.MOV R69, RZ, RZ, -R69 ;  /* 0x000000ffff45d224 */ /* 0x000fe200078e0a45 */
[C---:B------:R-:W-:Y:S01]  /*3170*/  ISETP.GT.U32.AND P5, PT, R4.reuse, R83, PT ;  /* 0x000000530400720c */ /* 0x040fe20003fa4070 */
[--C-:B------:R-:W-:Y:S01]  /*3180*/  @!P0 IMAD.IADD R73, R73, 0x1, -R4.reuse ;  /* 0x0000000149498824 */ /* 0x100fe200078e0a04 */
        /* <DEDUP_REMOVED lines=8> */
[----:B------:R-:W-:Y:S01]  /*3210*/  ISETP.GT.U32.AND P6, PT, R4, R93, PT ;  /* 0x0000005d0400720c */ /* 0x000fe20003fc4070 */
[----:B------:R-:W-:Y:S01]  /*3220*/  @!P1 IMAD.IADD R85, R85, 0x1, -R4 ;  /* 0x0000000155559824 */ /* 0x000fe200078e0a04 */
[----:B------:R-:W-:Y:S01]  /*3230*/  ISETP.GE.AND P1, PT, R62, RZ, PT ;  /* 0x000000ff3e00720c */ /* 0x000fe20003f26270 */
[----:B------:R-:W-:-:S02]  /*3240*/  IMAD.MOV R95, RZ, RZ, -R46 ;  /* 0x000000ffff5f7224 */ /* 0x000fc400078e0a2e */
[----:B------:R-:W-:Y:S02]  /*3250*/  @!P5 IMAD.IADD R83, R83, 0x1, -R4 ;  /* 0x000000015353d824 */ /* 0x000fe400078e0a04 */
[----:B------:R-:W-:Y:S02]  /*3260*/  IMAD R95, R4, R95, R60 ;  /* 0x0000005f045f7224 */ /* 0x000fe400078e023c */
[--C-:B------:R-:W-:Y:S01]  /*3270*/  @!P0 IMAD.IADD R87, R87, 0x1, -R4.reuse ;  /* 0x0000000157578824 */ /* 0x100fe200078e0a04 */
[----:B------:R-:W-:Y:S01]  /*3280*/  ISETP.GE.AND P0, PT, R64, RZ, PT ;  /* 0x000000ff4000720c */ /* 0x000fe20003f06270 */
[--C-:B------:R-:W-:Y:S01]  /*3290*/  @!P3 IMAD.IADD R89, R89, 0x1, -R4.reuse ;  /* 0x000000015959b824 */ /* 0x100fe200078e0a04 */
[----:B------:R-:W-:Y:S01]  /*32a0*/  ISETP.GT.U32.AND P5, PT, R4, R95, PT ;  /* 0x0000005f0400720c */ /* 0x000fe20003fa4070 */
[--C-:B------:R-:W-:Y:S01]  /*32b0*/  @!P2 IMAD.IADD R7, R7, 0x1, -R4.reuse ;  /* 0x000000010707a824 */ /* 0x100fe200078e0a04 */
[----:B------:R-:W-:Y:S01]  /*32c0*/  ISETP.GE.AND P3, PT, R66, RZ, PT ;  /* 0x000000ff4200720c */ /* 0x000fe20003f66270 */
[--C-:B------:R-:W-:Y:S01]  /*32d0*/  @!P4 IMAD.IADD R91, R91, 0x1, -R4.reuse ;  /* 0x000000015b5bc824 */ /* 0x100fe200078e0a04 */
[----:B------:R-:W-:Y:S01]  /*32e0*/  ISETP.GE.AND P2, PT, R68, RZ, PT ;  /* 0x000000ff4400720c */ /* 0x000fe20003f46270 */
[----:B------:R-:W-:Y:S01]  /*32f0*/  @!P6 IMAD.IADD R93, R93, 0x1, -R4 ;  /* 0x000000015d5de824 */ /* 0x000fe200078e0a04 */
[----:B------:R-:W-:Y:S01]  /*3300*/  ISETP.GE.AND P4, PT, R70, RZ, PT ;  /* 0x000000ff4600720c */ /* 0x000fe20003f86270 */
[----:B------:R-:W-:Y:S01]  /*3310*/  @!P1 IMAD.MOV R73, RZ, RZ, -R73 ;  /* 0x000000ffff499224 */ /* 0x000fe200078e0a49 */
[----:B------:R-:W-:-:S02]  /*3320*/  ISETP.GE.AND P6, PT, R72, RZ, PT ;  /* 0x000000ff4800720c */ /* 0x000fc40003fc6270 */
[C---:B------:R-:W-:Y:S01]  /*3330*/  ISETP.GT.U32.AND P1, PT, R4.reuse, R85, PT ;  /* 0x000000550400720c */ /* 0x040fe20003f24070 */
[----:B------:R-:W-:Y:S01]  /*3340*/  @!P0 IMAD.MOV R75, RZ, RZ, -R75 ;  /* 0x000000ffff4b8224 */ /* 0x000fe200078e0a4b */
[C---:B------:R-:W-:Y:S01]  /*3350*/  ISETP.GT.U32.AND P0, PT, R4.reuse, R87, PT ;  /* 0x000000570400720c */ /* 0x040fe20003f04070 */
[--C-:B------:R-:W-:Y:S02]  /*3360*/  @!P5 IMAD.IADD R95, R95, 0x1, -R4.reuse ;  /* 0x000000015f5fd824 */ /* 0x100fe400078e0a04 */
        /* <DEDUP_REMOVED lines=8> */
[--C-:B------:R-:W-:Y:S01]  /*33f0*/  @!P1 IMAD.IADD R85, R85, 0x1, -R4.reuse ;  /* 0x0000000155559824 */ /* 0x100fe200078e0a04 */
[----:B------:R-:W-:Y:S01]  /*3400*/  ISETP.GT.U32.AND P5, PT, R4, R95, PT ;  /* 0x0000005f0400720c */ /* 0x000fe20003fa4070 */
[----:B------:R-:W-:Y:S01]  /*3410*/  @!P0 IMAD.IADD R87, R87, 0x1, -R4 ;  /* 0x0000000157578824 */ /* 0x000fe200078e0a04 */
[----:B------:R-:W-:-:S02]  /*3420*/  ISETP.GE.AND P1, PT, R74, RZ, PT ;  /* 0x000000ff4a00720c */ /* 0x000fc40003f26270 */
[----:B------:R-:W-:Y:S01]  /*3430*/  ISETP.GE.AND P0, PT, R76, RZ, PT ;  /* 0x000000ff4c00720c */ /* 0x000fe20003f06270 */
[--C-:B------:R-:W-:Y:S01]  /*3440*/  @!P3 IMAD.IADD R89, R89, 0x1, -R4.reuse ;  /* 0x000000015959b824 */ /* 0x100fe200078e0a04 */
[----:B------:R-:W-:Y:S01]  /*3450*/  ISETP.GE.AND P3, PT, R78, RZ, PT ;  /* 0x000000ff4e00720c */ /* 0x000fe20003f66270 */
[--C-:B------:R-:W-:Y:S01]  /*3460*/  @!P2 IMAD.IADD R7, R7, 0x1, -R4.reuse ;  /* 0x000000010707a824 */ /* 0x100fe200078e0a04 */
[----:B------:R-:W-:Y:S01]  /*3470*/  ISETP.GE.AND P2, PT, R80, RZ, PT ;  /* 0x000000ff5000720c */ /* 0x000fe20003f46270 */
[--C-:B------:R-:W-:Y:S01]  /*3480*/  @!P4 IMAD.IADD R91, R91, 0x1, -R4.reuse ;  /* 0x000000015b5bc824 */ /* 0x100fe200078e0a04 */
[----:B------:R-:W-:Y:S01]  /*3490*/  ISETP.GE.AND P4, PT, R82, RZ, PT ;  /* 0x000000ff5200720c */ /* 0x000fe20003f86270 */
[--C-:B------:R-:W-:Y:S01]  /*34a0*/  @!P6 IMAD.IADD R93, R93, 0x1, -R4.reuse ;  /* 0x000000015d5de824 */ /* 0x100fe200078e0a04 */
[----:B------:R-:W-:Y:S01]  /*34b0*/  ISETP.GE.AND P6, PT, R84, RZ, PT ;  /* 0x000000ff5400720c */ /* 0x000fe20003fc6270 */
[----:B------:R-:W-:Y:S01]  /*34c0*/  @!P5 IMAD.IADD R95, R95, 0x1, -R4 ;  /* 0x000000015f5fd824 */ /* 0x000fe200078e0a04 */
[----:B------:R-:W-:Y:S01]  /*34d0*/  LOP3.LUT R4, RZ, R47, RZ, 0x33, !PT ;  /* 0x0000002fff047212 */ /* 0x000fe200078e33ff */
[----:B------:R-:W-:Y:S01]  /*34e0*/  @!P1 IMAD.MOV R85, RZ, RZ, -R85 ;  /* 0x000000ffff559224 */ /* 0x000fe200078e0a55 */
[----:B------:R-:W-:Y:S01]  /*34f0*/  ISETP.NE.AND P1, PT, R47, RZ, PT ;  /* 0x000000ff2f00720c */ /* 0x000fe20003f25270 */
[----:B------:R-:W-:Y:S01]  /*3500*/  @!P0 IMAD.MOV R87, RZ, RZ, -R87 ;  /* 0x000000ffff578224 */ /* 0x000fe200078e0a57 */
[----:B------:R-:W-:Y:S01]  /*3510*/  ISETP.GE.AND P5, PT, R2, RZ, PT ;  /* 0x000000ff0200720c */ /* 0x000fe20003fa6270 */
[----:B------:R-:W-:Y:S01]  /*3520*/  @!P3 IMAD.MOV R89, RZ, RZ, -R89 ;  /* 0x000000ffff59b224 */ /* 0x000fe200078e0a59 */
[C---:B------:R-:W-:Y:S01]  /*3530*/  SEL R42, R4.reuse, R42, !P1 ;  /* 0x0000002a042a7207 */ /* 0x040fe20004800000 */
[----:B------:R-:W-:Y:S01]  /*3540*/  @!P2 IMAD.MOV R7, RZ, RZ, -R7 ;  /* 0x000000ffff07a224 */ /* 0x000fe200078e0a07 */
[C---:B------:R-:W-:Y:S01]  /*3550*/  SEL R43, R4.reuse, R43, !P1 ;  /* 0x0000002b042b7207 */ /* 0x040fe20004800000 */
[----:B------:R-:W-:Y:S01]  /*3560*/  @!P4 IMAD.MOV R91, RZ, RZ, -R91 ;  /* 0x000000ffff5bc224 */ /* 0x000fe200078e0a5b */
[----:B------:R-:W-:Y:S01]  /*3570*/  SEL R45, R4, R45, !P1 ;  /* 0x0000002d042d7207 */ /* 0x000fe20004800000 */
[----:B------:R-:W-:Y:S01]  /*3580*/  IMAD R42, R42, UR35, RZ ;  /* 0x000000232a2a7c24 */ /* 0x000fe2000f8e02ff */
[C---:B------:R-:W-:Y:S01]  /*3590*/  SEL R51, R4.reuse, R51, !P1 ;  /* 0x0000003304337207 */ /* 0x040fe20004800000 */
[----:B------:R-:W-:Y:S01]  /*35a0*/  IMAD R43, R43, UR35, RZ ;  /* 0x000000232b2b7c24 */ /* 0x000fe2000f8e02ff */
[----:B------:R-:W-:Y:S01]  /*35b0*/  SEL R49, R4, R49, !P1 ;  /* 0x0000003104317207 */ /* 0x000fe20004800000 */
[----:B------:R-:W-:Y:S01]  /*35c0*/  IMAD R45, R45, UR35, RZ ;  /* 0x000000232d2d7c24 */ /* 0x000fe2000f8e02ff */
[----:B------:R-:W-:Y:S01]  /*35d0*/  IADD3 R46, P3, R42, UR32, RZ ;  /* 0x000000202a2e7c10 */ /* 0x000fe2000ff7e0ff */
[----:B------:R-:W-:Y:S01]  /*35e0*/  IMAD R51, R51, UR35, RZ ;  /* 0x0000002333337c24 */ /* 0x000fe2000f8e02ff */
[----:B------:R-:W-:Y:S01]  /*35f0*/  SEL R44, R4, R44, !P1 ;  /* 0x0000002c042c7207 */ /* 0x000fe20004800000 */
[----:B------:R-:W-:Y:S01]  /*3600*/  @!P6 IMAD.MOV R93, RZ, RZ, -R93 ;  /* 0x000000ffff5de224 */ /* 0x000fe200078e0a5d */
[----:B------:R-:W-:Y:S01]  /*3610*/  R2UR UR6, R46 ;  /* 0x000000002e0672ca */ /* 0x000fe200000e0000 */
[----:B------:R-:W-:Y:S01]  /*3620*/  IMAD R49, R49, UR35, RZ ;  /* 0x0000002331317c24 */ /* 0x000fe2000f8e02ff */
[----:B------:R-:W-:Y:S01]  /*3630*/  IADD3 R46, P2, R43, UR32, RZ ;  /* 0x000000202b2e7c10 */ /* 0x000fe2000ff5e0ff */
[----:B------:R-:W-:Y:S01]  /*3640*/  @!P5 IMAD.MOV R95, RZ, RZ, -R95 ;  /* 0x000000ffff5fd224 */ /* 0x000fe200078e0a5f */
[----:B------:R-:W-:Y:S01]  /*3650*/  SEL R61, R4, R61, !P1 ;  /* 0x0000003d043d7207 */ /* 0x000fe20004800000 */
[----:B------:R-:W-:Y:S01]  /*3660*/  IMAD R44, R44, UR35, RZ ;  /* 0x000000232c2c7c24 */ /* 0x000fe2000f8e02ff */
[----:B------:R-:W-:-:S02]  /*3670*/  R2UR UR7, R46 ;  /* 0x000000002e0772ca */ /* 0x000fc400000e0000 */
[----:B------:R-:W-:Y:S02]  /*3680*/  IADD3 R48, P6, R45, UR32, RZ ;  /* 0x000000202d307c10 */ /* 0x000fe4000ffde0ff */
[C---:B------:R-:W-:Y:S02]  /*3690*/  SEL R57, R4.reuse, R57, !P1 ;  /* 0x0000003904397207 */ /* 0x040fe40004800000 */
[C---:B------:R-:W-:Y:S02]  /*36a0*/  SEL R63, R4.reuse, R63, !P1 ;  /* 0x0000003f043f7207 */ /* 0x040fe40004800000 */
[----:B------:R-:W-:Y:S02]  /*36b0*/  IADD3 R46, P0, R51, UR32, RZ ;  /* 0x00000020332e7c10 */ /* 0x000fe4000ff1e0ff */
[C---:B------:R-:W-:Y:S01]  /*36c0*/  SEL R55, R4.reuse, R55, !P1 ;  /* 0x0000003704377207 */ /* 0x040fe20004800000 */
[----:B------:R-:W-:Y:S01]  /*36d0*/  IMAD R63, R63, UR35, RZ ;  /* 0x000000233f3f7c24 */ /* 0x000fe2000f8e02ff */
[----:B------:R-:W-:-:S02]  /*36e0*/  SEL R59, R4, R59, !P1 ;  /* 0x0000003b043b7207 */ /* 0x000fc40004800000 */
[----:B------:R-:W-:Y:S01]  /*36f0*/  IADD3 R47, P5, R49, UR32, RZ ;  /* 0x00000020312f7c10 */ /* 0x000fe2000ffbe0ff */
[----:B------:R-:W-:Y:S01]  /*3700*/  IMAD R55, R55, UR35, RZ ;  /* 0x0000002337377c24 */ /* 0x000fe2000f8e02ff */
[----:B------:R-:W-:Y:S01]  /*3710*/  R2UR UR9, R48 ;  /* 0x00000000300972ca */ /* 0x000fe200000e0000 */
[----:B------:R-:W-:Y:S01]  /*3720*/  IMAD R48, R61, UR35, RZ ;  /* 0x000000233d307c24 */ /* 0x000fe2000f8e02ff */
[----:B------:R-:W-:Y:S01]  /*3730*/  R2UR UR11, R46 ;  /* 0x000000002e0b72ca */ /* 0x000fe200000e0000 */
[----:B------:R-:W-:Y:S01]  /*3740*/  IMAD R46, R57, UR35, RZ ;  /* 0x00000023392e7c24 */ /* 0x000fe2000f8e02ff */
[C---:B------:R-:W-:Y:S02]  /*3750*/  SEL R71, R4.reuse, R71, !P1 ;  /* 0x0000004704477207 */ /* 0x040fe40004800000 */
[----:B------:R-:W-:Y:S02]  /*3760*/  SHF.R.S32.HI R61, RZ, 0x1f, R42 ;  /* 0x0000001fff3d7819 */ /* 0x000fe4000001142a */
[----:B------:R-:W-:Y:S01]  /*3770*/  SHF.R.S32.HI R58, RZ, 0x1f, R45 ;  /* 0x0000001fff3a7819 */ /* 0x000fe2000001142d */
[----:B------:R-:W-:Y:S01]  /*3780*/  IMAD R71, R71, UR35, RZ ;  /* 0x0000002347477c24 */ /* 0x000fe2000f8e02ff */
[----:B------:R-:W-:-:S02]  /*3790*/  SEL R6, R4, R6, !P1 ;  /* 0x0000000604067207 */ /* 0x000fc40004800000 */
[C---:B------:R-:W-:Y:S02]  /*37a0*/  SEL R5, R4.reuse, R5, !P1 ;  /* 0x0000000504057207 */ /* 0x040fe40004800000 */
[----:B------:R-:W-:Y:S01]  /*37b0*/  SEL R8, R4, R8, !P1 ;  /* 0x0000000804087207 */ /* 0x000fe20004800000 */
[----:B------:R-:W-:Y:S01]  /*37c0*/  IMAD R6, R6, UR35, RZ ;  /* 0x0000002306067c24 */ /* 0x000fe2000f8e02ff */
[C---:B------:R-:W-:Y:S02]  /*37d0*/  SEL R9, R4.reuse, R9, !P1 ;  /* 0x0000000904097207 */ /* 0x040fe40004800000 */
[----:B------:R-:W-:Y:S01]  /*37e0*/  SEL R11, R4, R11, !P1 ;  /* 0x0000000b040b7207 */ /* 0x000fe20004800000 */
[----:B------:R-:W-:Y:S01]  /*37f0*/  IMAD R8, R8, UR35, RZ ;  /* 0x0000002308087c24 */ /* 0x000fe2000f8e02ff */
[C---:B------:R-:W-:Y:S01]  /*3800*/  SEL R10, R4.reuse, R10, !P1 ;  /* 0x0000000a040a7207 */ /* 0x040fe20004800000 */
[----:B------:R-:W-:Y:S01]  /*3810*/  IMAD R9, R9, UR35, RZ ;  /* 0x0000002309097c24 */ /* 0x000fe2000f8e02ff */
[----:B------:R-:W-:-:S02]  /*3820*/  SEL R12, R4, R12, !P1 ;  /* 0x0000000c040c7207 */ /* 0x000fc40004800000 */
[----:B------:R-:W-:Y:S01]  /*3830*/  SEL R13, R4, R13, !P1 ;  /* 0x0000000d040d7207 */ /* 0x000fe20004800000 */
[----:B------:R-:W-:Y:S01]  /*3840*/  IMAD R10, R10, UR35, RZ ;  /* 0x000000230a0a7c24 */ /* 0x000fe2000f8e02ff */
[----:B------:R-:W-:Y:S01]  /*3850*/  SEL R14, R4, R14, !P1 ;  /* 0x0000000e040e7207 */ /* 0x000fe20004800000 */
[----:B------:R-:W-:Y:S01]  /*3860*/  IMAD R12, R12, UR35, RZ ;  /* 0x000000230c0c7c24 */ /* 0x000fe2000f8e02ff */
[C---:B------:R-:W-:Y:S02]  /*3870*/  SEL R15, R4.reuse, R15, !P1 ;  /* 0x0000000f040f7207 */ /* 0x040fe40004800000 */
[----:B------:R-:W-:Y:S01]  /*3880*/  SEL R16, R4, R16, !P1 ;  /* 0x0000001004107207 */ /* 0x000fe20004800000 */
[----:B------:R-:W-:Y:S01]  /*3890*/  IMAD R14, R14, UR35, RZ ;  /* 0x000000230e0e7c24 */ /* 0x000fe2000f8e02ff */
[C---:B------:R-:W-:Y:S02]  /*38a0*/  SEL R17, R4.reuse, R17, !P1 ;  /* 0x0000001104117207 */ /* 0x040fe40004800000 */
[----:B------:R-:W-:Y:S01]  /*38b0*/  SEL R18, R4, R18, !P1 ;  /* 0x0000001204127207 */ /* 0x000fe20004800000 */
[----:B------:R-:W-:Y:S01]  /*38c0*/  IMAD R16, R16, UR35, RZ ;  /* 0x0000002310107c24 */ /* 0x000fe2000f8e02ff */
[----:B------:R-:W-:-:S02]  /*38d0*/  SEL R19, R4, R19, !P1 ;  /* 0x0000001304137207 */ /* 0x000fc40004800000 */
[C---:B------:R-:W-:Y:S02]  /*38e0*/  SEL R20, R4.reuse, R20, !P1 ;  /* 0x0000001404147207 */ /* 0x040fe40004800000 */
[C---:B------:R-:W-:Y:S02]  /*38f0*/  SEL R21, R4.reuse, R21, !P1 ;  /* 0x0000001504157207 */ /* 0x040fe40004800000 */
[C---:B------:R-:W-:Y:S02]  /*3900*/  SEL R22, R4.reuse, R22, !P1 ;  /* 0x0000001604167207 */ /* 0x040fe40004800000 */
[C---:B------:R-:W-:Y:S02]  /*3910*/  SEL R23, R4.reuse, R23, !P1 ;  /* 0x0000001704177207 */ /* 0x040fe40004800000 */
[C---:B------:R-:W-:Y:S02]  /*3920*/  SEL R24, R4.reuse, R24, !P1 ;  /* 0x0000001804187207 */ /* 0x040fe40004800000 */
        /* <DEDUP_REMOVED lines=10> */
[----:B------:R-:W-:Y:S01]  /*39d0*/  SEL R35, R4, R35, !P1 ;  /* 0x0000002304237207 */ /* 0x000fe20004800000 */
[----:B------:R-:W-:Y:S01]  /*39e0*/  IMAD R66, R36, UR35, RZ ;  /* 0x0000002324427c24 */ /* 0x000fe2000f8e02ff */
[C---:B------:R-:W-:Y:S02]  /*39f0*/  SEL R34, R4.reuse, R34, !P1 ;  /* 0x0000002204227207 */ /* 0x040fe40004800000 */
[C---:B------:R-:W-:Y:S01]  /*3a00*/  SEL R37, R4.reuse, R37, !P1 ;  /* 0x0000002504257207 */ /* 0x040fe20004800000 */
[----:B------:R-:W-:Y:S01]  /*3a10*/  IMAD R68, R35, UR35, RZ ;  /* 0x0000002323447c24 */ /* 0x000fe2000f8e02ff */
[----:B------:R-:W-:-:S02]  /*3a20*/  SEL R38, R4, R38, !P1 ;  /* 0x0000002604267207 */ /* 0x000fc40004800000 */
[C---:B------:R-:W-:Y:S01]  /*3a30*/  SEL R39, R4.reuse, R39, !P1 ;  /* 0x0000002704277207 */ /* 0x040fe20004800000 */
[----:B------:R-:W-:Y:S01]  /*3a40*/  IMAD R70, R37, UR35, RZ ;  /* 0x0000002325467c24 */ /* 0x000fe2000f8e02ff */
[C---:B------:R-:W-:Y:S02]  /*3a50*/  SEL R40, R4.reuse, R40, !P1 ;  /* 0x0000002804287207 */ /* 0x040fe40004800000 */
[C---:B------:R-:W-:Y:S01]  /*3a60*/  SEL R41, R4.reuse, R41, !P1 ;  /* 0x0000002904297207 */ /* 0x040fe20004800000 */
[----:B------:R-:W-:Y:S01]  /*3a70*/  IMAD R72, R39, UR35, RZ ;  /* 0x0000002327487c24 */ /* 0x000fe2000f8e02ff */
[C---:B------:R-:W-:Y:S02]  /*3a80*/  SEL R65, R4.reuse, R65, !P1 ;  /* 0x0000004104417207 */ /* 0x040fe40004800000 */
[C---:B------:R-:W-:Y:S01]  /*3a90*/  SEL R67, R4.reuse, R67, !P1 ;  /* 0x0000004304437207 */ /* 0x040fe20004800000 */
[----:B------:R-:W-:Y:S01]  /*3aa0*/  IMAD R74, R41, UR35, RZ ;  /* 0x00000023294a7c24 */ /* 0x000fe2000f8e02ff */
        /* <DEDUP_REMOVED lines=24> */
[----:B------:R-:W-:-:S02]  /*3c30*/  SEL R93, R4, R93, !P1 ;  /* 0x0000005d045d7207 */ /* 0x000fc40004800000 */
[----:B------:R-:W-:Y:S01]  /*3c40*/  SEL R4, R4, R95, !P1 ;  /* 0x0000005f04047207 */ /* 0x000fe20004800000 */
[----:B------:R-:W-:Y:S01]  /*3c50*/  IMAD R52, R52, UR35, RZ ;  /* 0x0000002334347c24 */ /* 0x000fe2000f8e02ff */
[----:B------:R-:W-:Y:S01]  /*3c60*/  R2UR UR10, R47 ;  /* 0x000000002f0a72ca */ /* 0x000fe200000e0000 */
[----:B------:R-:W-:Y:S01]  /*3c70*/  IMAD R47, R59, UR35, RZ ;  /* 0x000000233b2f7c24 */ /* 0x000fe2000f8e02ff */
[----:B------:R-:W-:Y:S01]  /*3c80*/  IADD3 R50, P1, R44, UR32, RZ ;  /* 0x000000202c327c10 */ /* 0x000fe2000ff3e0ff */
[----:B------:R-:W-:Y:S01]  /*3c90*/  IMAD R76, R4, UR35, RZ ;  /* 0x00000023044c7c24 */ /* 0x000fe2000f8e02ff */
[----:B------:R-:W-:Y:S02]  /*3ca0*/  SHF.R.S32.HI R60, RZ, 0x1f, R43 ;  /* 0x0000001fff3c7819 */ /* 0x000fe4000001142b */
[----:B------:R-:W-:Y:S02]  /*3cb0*/  SHF.R.S32.HI R59, RZ, 0x1f, R44 ;  /* 0x0000001fff3b7819 */ /* 0x000fe4000001142c */
[----:B------:R-:W-:-:S02]  /*3cc0*/  IADD3.X R61, R61, UR33, RZ, P3, !PT ;  /* 0x000000213d3d7c10 */ /* 0x000fc40009ffe4ff */
[----:B------:R-:W-:Y:S02]  /*3cd0*/  IADD3.X R58, R58, UR33, RZ, P6, !PT ;  /* 0x000000213a3a7c10 */ /* 0x000fe4000b7fe4ff */
[----:B------:R-:W-:Y:S02]  /*3ce0*/  IADD3 R44, P3, R46, UR32, RZ ;  /* 0x000000202e2c7c10 */ /* 0x000fe4000ff7e0ff */
[----:B------:R-:W-:Y:S02]  /*3cf0*/  IADD3 R45, P6, R63, UR32, RZ ;  /* 0x000000203f2d7c10 */ /* 0x000fe4000ffde0ff */
[----:B------:R-:W-:Y:S02]  /*3d00*/  SHF.R.S32.HI R54, RZ, 0x1f, R46 ;  /* 0x0000001fff367819 */ /* 0x000fe4000001142e */
[----:B------:R-:W-:Y:S02]  /*3d10*/  SHF.R.S32.HI R57, RZ, 0x1f, R49 ;  /* 0x0000001fff397819 */ /* 0x000fe40000011431 */
[----:B------:R-:W-:-:S02]  /*3d20*/  R2UR UR8, R50 ;  /* 0x00000000320872ca */ /* 0x000fc400000e0000 */
[----:B------:R-:W-:Y:S02]  /*3d30*/  IADD3.X R60, R60, UR33, RZ, P2, !PT ;  /* 0x000000213c3c7c10 */ /* 0x000fe400097fe4ff */
[----:B------:R-:W-:Y:S02]  /*3d40*/  IADD3 R50, P4, R55, UR32, RZ ;  /* 0x0000002037327c10 */ /* 0x000fe4000ff9e0ff */
[----:B------:R-:W-:Y:S02]  /*3d50*/  IADD3 R43, P2, R47, UR32, RZ ;  /* 0x000000202f2b7c10 */ /* 0x000fe4000ff5e0ff */
[----:B------:R-:W-:Y:S02]  /*3d60*/  SHF.R.S32.HI R56, RZ, 0x1f, R51 ;  /* 0x0000001fff387819 */ /* 0x000fe40000011433 */
[----:B------:R-:W-:Y:S02]  /*3d70*/  R2UR UR16, R45 ;  /* 0x000000002d1072ca */ /* 0x000fe400000e0000 */
[----:B------:R-:W-:-:S02]  /*3d80*/  IADD3.X R54, R54, UR33, RZ, P3, !PT ;  /* 0x0000002136367c10 */ /* 0x000fc40009ffe4ff */
[----:B------:R-:W-:Y:S02]  /*3d90*/  R2UR UR13, R44 ;  /* 0x000000002c0d72ca */ /* 0x000fe400000e0000 */
[----:B------:R-:W-:Y:S02]  /*3da0*/  IADD3.X R57, R57, UR33, RZ, P5, !PT ;  /* 0x0000002139397c10 */ /* 0x000fe4000affe4ff */
[----:B------:R-:W-:Y:S02]  /*3db0*/  IADD3 R45, P3, R71, UR32, RZ ;  /* 0x00000020472d7c10 */ /* 0x000fe4000ff7e0ff */
[----:B------:R-:W-:Y:S02]  /*3dc0*/  IADD3 R44, P5, R65, UR32, RZ ;  /* 0x00000020412c7c10 */ /* 0x000fe4000ffbe0ff */
[----:B------:R-:W-:Y:S02]  /*3dd0*/  SHF.R.S32.HI R51, RZ, 0x1f, R47 ;  /* 0x0000001fff337819 */ /* 0x000fe4000001142f */
[----:B------:R-:W-:-:S02]  /*3de0*/  IADD3.X R59, R59, UR33, RZ, P1, !PT ;  /* 0x000000213b3b7c10 */ /* 0x000fc40008ffe4ff */
[----:B------:R-:W-:Y:S02]  /*3df0*/  R2UR UR12, R50 ;  /* 0x00000000320c72ca */ /* 0x000fe400000e0000 */
[----:B------:R-:W-:Y:S02]  /*3e00*/  R2UR UR14, R43 ;  /* 0x000000002b0e72ca */ /* 0x000fe400000e0000 */
[----:B------:R-:W-:Y:S02]  /*3e10*/  IADD3.X R56, R56, UR33, RZ, P0, !PT ;  /* 0x0000002138387c10 */ /* 0x000fe400087fe4ff */
[----:B------:R-:W-:Y:S02]  /*3e20*/  IADD3 R42, P1, R48, UR32, RZ ;  /* 0x00000020302a7c10 */ /* 0x000fe4000ff3e0ff */
[----:B------:R-:W-:Y:S02]  /*3e30*/  SHF.R.S32.HI R55, RZ, 0x1f, R55 ;  /* 0x0000001fff377819 */ /* 0x000fe40000011437 */
[----:B------:R-:W-:-:S02]  /*3e40*/  IADD3 R43, P0, R67, UR32, RZ ;  /* 0x00000020432b7c10 */ /* 0x000fc4000ff1e0ff */
[----:B------:R-:W-:Y:S02]  /*3e50*/  SHF.R.S32.HI R50, RZ, 0x1f, R48 ;  /* 0x0000001fff327819 */ /* 0x000fe40000011430 */
[----:B------:R-:W-:Y:S02]  /*3e60*/  R2UR UR20, R45 ;  /* 0x000000002d1472ca */ /* 0x000fe400000e0000 */
[----:B------:R-:W-:Y:S02]  /*3e70*/  R2UR UR17, R44 ;  /* 0x000000002c1172ca */ /* 0x000fe400000e0000 */
[----:B------:R-:W-:Y:S02]  /*3e80*/  IADD3.X R51, R51, UR33, RZ, P2, !PT ;  /* 0x0000002133337c10 */ /* 0x000fe400097fe4ff */
[----:B------:R-:W-:Y:S01]  /*3e90*/  SHF.R.S32.HI R45, RZ, 0x1f, R71 ;  /* 0x0000001fff2d7819 */ /* 0x000fe20000011447 */
[----:B------:R-:W-:Y:S01]  /*3ea0*/  IMAD R71, R7, UR35, RZ ;  /* 0x0000002307477c24 */ /* 0x000fe2000f8e02ff */
[----:B------:R-:W-:-:S02]  /*3eb0*/  IADD3 R44, P2, R73, UR32, RZ ;  /* 0x00000020492c7c10 */ /* 0x000fc4000ff5e0ff */
[----:B------:R-:W-:Y:S01]  /*3ec0*/  SHF.R.S32.HI R47, RZ, 0x1f, R67 ;  /* 0x0000001fff2f7819 */ /* 0x000fe20000011443 */
[----:B------:R-:W-:Y:S01]  /*3ed0*/  IMAD R67, R33, UR35, RZ ;  /* 0x0000002321437c24 */ /* 0x000fe2000f8e02ff */
[----:B------:R-:W-:Y:S02]  /*3ee0*/  R2UR UR15, R42 ;  /* 0x000000002a0f72ca */ /* 0x000fe400000e0000 */
[----:B------:R-:W-:Y:S02]  /*3ef0*/  IADD3.X R55, R55, UR33, RZ, P4, !PT ;  /* 0x0000002137377c10 */ /* 0x000fe4000a7fe4ff */
[----:B------:R-:W-:Y:S02]  /*3f00*/  R2UR UR18, R43 ;  /* 0x000000002b1272ca */ /* 0x000fe400000e0000 */
[----:B------:R-:W-:Y:S02]  /*3f10*/  IADD3.X R50, R50, UR33, RZ, P1, !PT ;  /* 0x0000002132327c10 */ /* 0x000fe40008ffe4ff */
[----:B------:R-:W-:Y:S01]  /*3f20*/  SHF.R.S32.HI R7, RZ, 0x1f, R73 ;  /* 0x0000001fff077819 */ /* 0x000fe20000011449 */
[----:B------:R-:W-:Y:S01]  /*3f30*/  IMAD R73, R40, UR35, RZ ;  /* 0x0000002328497c24 */ /* 0x000fe2000f8e02ff */
[----:B------:R-:W-:-:S02]  /*3f40*/  IADD3 R42, P4, R69, UR32, RZ ;  /* 0x00000020452a7c10 */ /* 0x000fc4000ff9e0ff */
[----:B------:R-:W-:Y:S02]  /*3f50*/  SHF.R.S32.HI R49, RZ, 0x1f, R63 ;  /* 0x0000001fff317819 */ /* 0x000fe4000001143f */
[----:B------:R-:W-:Y:S02]  /*3f60*/  IADD3 R43, P1, R75, UR32, RZ ;  /* 0x000000204b2b7c10 */ /* 0x000fe4000ff3e0ff */
[----:B------:R-:W-:Y:S01]  /*3f70*/  SHF.R.S32.HI R46, RZ, 0x1f, R69 ;  /* 0x0000001fff2e7819 */ /* 0x000fe20000011445 */
[----:B------:R-:W-:Y:S01]  /*3f80*/  IMAD R69, R34, UR35, RZ ;  /* 0x0000002322457c24 */ /* 0x000fe2000f8e02ff */
[----:B------:R-:W-:Y:S02]  /*3f90*/  R2UR UR21, R44 ;  /* 0x000000002c1572ca */ /* 0x000fe400000e0000 */
[----:B------:R-:W-:Y:S02]  /*3fa0*/  IADD3.X R47, R47, UR33, RZ, P0, !PT ;  /* 0x000000212f2f7c10 */ /* 0x000fe400087fe4ff */
[----:B------:R-:W-:-:S02]  /*3fb0*/  IADD3 R44, P0, R81, UR32, RZ ;  /* 0x00000020512c7c10 */ /* 0x000fc4000ff1e0ff */
[----:B------:R-:W-:Y:S02]  /*3fc0*/  IADD3.X R7, R7, UR33, RZ, P2, !PT ;  /* 0x0000002107077c10 */ /* 0x000fe400097fe4ff */
[----:B------:R-:W-:Y:S02]  /*3fd0*/  R2UR UR19, R42 ;  /* 0x000000002a1372ca */ /* 0x000fe400000e0000 */
[----:B------:R-:W-:Y:S02]  /*3fe0*/  IADD3.X R49, R49, UR33, RZ, P6, !PT ;  /* 0x0000002131317c10 */ /* 0x000fe4000b7fe4ff */
[----:B------:R-:W-:Y:S02]  /*3ff0*/  R2UR UR22, R43 ;  /* 0x000000002b1672ca */ /* 0x000fe400000e0000 */
[----:B------:R-:W-:Y:S02]  /*4000*/  IADD3.X R46, R46, UR33, RZ, P4, !PT ;  /* 0x000000212e2e7c10 */ /* 0x000fe4000a7fe4ff */
[----:B------:R-:W-:-:S02]  /*4010*/  SHF.R.S32.HI R81, RZ, 0x1f, R81 ;  /* 0x0000001fff517819 */ /* 0x000fc40000011451 */
[----:B------:R-:W-:Y:S02]  /*4020*/  IADD3 R42, P6, R77, UR32, RZ ;  /* 0x000000204d2a7c10 */ /* 0x000fe4000ffde0ff */
[----:B------:R-:W-:Y:S02]  /*4030*/  IADD3 R43, P4, R83, UR32, RZ ;  /* 0x00000020532b7c10 */ /* 0x000fe4000ff9e0ff */
[----:B------:R-:W-:Y:S02]  /*4040*/  R2UR UR25, R44 ;  /* 0x000000002c1972ca */ /* 0x000fe400000e0000 */
[----:B------:R-:W-:Y:S02]  /*4050*/  R2UR UR52, R7 ;  /* 0x00000000073472ca */ /* 0x000fe400000e0000 */
[----:B------:R-:W-:Y:S01]  /*4060*/  SHF.R.S32.HI R44, RZ, 0x1f, R75 ;  /* 0x0000001fff2c7819 */ /* 0x000fe2000001144b */
[----:B------:R-:W-:Y:S01]  /*4070*/  IMAD R75, R93, UR35, RZ ;  /* 0x000000235d4b7c24 */ /* 0x000fe2000f8e02ff */
[----:B------:R-:W-:-:S02]  /*4080*/  IADD3.X R7, R81, UR33, RZ, P0, !PT ;  /* 0x0000002151077c10 */ /* 0x000fc400087fe4ff */
[----:B------:R-:W-:Y:S01]  /*4090*/  R2UR UR23, R42 ;  /* 0x000000002a1772ca */ /* 0x000fe200000e0000 */
[----:B------:R-:W0:Y:S01]  /*40a0*/  LDC R81, c[0x0][0x238] ;  /* 0x00008e00ff517b82 */ /* 0x000e220000000800 */
[----:B------:R-:W-:Y:S02]  /*40b0*/  IADD3.X R45, R45, UR33, RZ, P3, !PT ;  /* 0x000000212d2d7c10 */ /* 0x000fe40009ffe4ff */
[----:B------:R-:W-:Y:S02]  /*40c0*/  R2UR UR26, R43 ;  /* 0x000000002b1a72ca */ /* 0x000fe400000e0000 */
[----:B------:R-:W-:Y:S02]  /*40d0*/  SHF.R.S32.HI R48, RZ, 0x1f, R65 ;  /* 0x0000001fff307819 */ /* 0x000fe40000011441 */
[----:B------:R-:W-:Y:S02]  /*40e0*/  IADD3 R42, P3, R85, UR32, RZ ;  /* 0x00000020552a7c10 */ /* 0x000fe4000ff7e0ff */
[----:B------:R-:W-:-:S02]  /*40f0*/  SHF.R.S32.HI R43, RZ, 0x1f, R77 ;  /* 0x0000001fff2b7819 */ /* 0x000fc4000001144d */
[----:B------:R-:W-:Y:S02]  /*4100*/  IADD3.X R44, R44, UR33, RZ, P1, !PT ;  /* 0x000000212c2c7c10 */ /* 0x000fe40008ffe4ff */
[----:B------:R-:W-:Y:S02]  /*4110*/  R2UR UR56, R7 ;  /* 0x00000000073872ca */ /* 0x000fe400000e0000 */
[----:B------:R-:W-:Y:S02]  /*4120*/  IADD3 R64, P1, R89, UR32, RZ ;  /* 0x0000002059407c10 */ /* 0x000fe4000ff3e0ff */
[----:B------:R-:W-:Y:S02]  /*4130*/  SHF.R.S32.HI R7, RZ, 0x1f, R89 ;  /* 0x0000001fff077819 */ /* 0x000fe40000011459 */
[----:B------:R-:W-:Y:S02]  /*4140*/  IADD3.X R48, R48, UR33, RZ, P5, !PT ;  /* 0x0000002130307c10 */ /* 0x000fe4000affe4ff */
[----:B------:R-:W-:-:S02]  /*4150*/  R2UR UR27, R42 ;  /* 0x000000002a1b72ca */ /* 0x000fc400000e0000 */
[----:B------:R-:W-:Y:S02]  /*4160*/  IADD3.X R43, R43, UR33, RZ, P6, !PT ;  /* 0x000000212b2b7c10 */ /* 0x000fe4000b7fe4ff */
[----:B------:R-:W-:Y:S02]  /*4170*/  IADD3 R62, P5, R79, UR32, RZ ;  /* 0x000000204f3e7c10 */ /* 0x000fe4000ffbe0ff */
[----:B------:R-:W-:Y:S02]  /*4180*/  SHF.R.S32.HI R42, RZ, 0x1f, R79 ;  /* 0x0000001fff2a7819 */ /* 0x000fe4000001144f */
[----:B------:R-:W-:Y:S02]  /*4190*/  IADD3.X R7, R7, UR33, RZ, P1, !PT ;  /* 0x0000002107077c10 */ /* 0x000fe40008ffe4ff */
[----:B------:R-:W-:Y:S02]  /*41a0*/  R2UR UR54, R43 ;  /* 0x000000002b3672ca */ /* 0x000fe400000e0000 */
[----:B------:R-:W-:-:S02]  /*41b0*/  IADD3.X R42, R42, UR33, RZ, P5, !PT ;  /* 0x000000212a2a7c10 */ /* 0x000fc4000affe4ff */
[----:B------:R-:W-:Y:S02]  /*41c0*/  SHF.R.S32.HI R43, RZ, 0x1f, R85 ;  /* 0x0000001fff2b7819 */ /* 0x000fe40000011455 */
[----:B------:R-:W-:Y:S02]  /*41d0*/  CS2R R84, SRZ ;  /* 0x0000000000547805 */ /* 0x000fe4000001ff00 */
[----:B------:R-:W-:Y:S02]  /*41e0*/  R2UR UR53, R44 ;  /* 0x000000002c3572ca */ /* 0x000fe400000e0000 */
[----:B------:R-:W-:Y:S01]  /*41f0*/  R2UR UR60, R7 ;  /* 0x00000000073c72ca */ /* 0x000fe200000e0000 */
[----:B------:R-:W-:Y:S01]  /*4200*/  IMAD R7, R5, UR35, RZ ;  /* 0x0000002305077c24 */ /* 0x000fe2000f8e02ff */
[----:B------:R-:W-:Y:S02]  /*4210*/  SHF.R.S32.HI R44, RZ, 0x1f, R83 ;  /* 0x0000001fff2c7819 */ /* 0x000fe40000011453 */
[----:B------:R-:W-:-:S02]  /*4220*/  IADD3 R63, P6, R71, UR32, RZ ;  /* 0x00000020473f7c10 */ /* 0x000fc4000ffde0ff */
[----:B------:R-:W-:Y:S02]  /*4230*/  R2UR UR55, R42 ;  /* 0x000000002a3772ca */ /* 0x000fe400000e0000 */
[----:B------:R-:W-:Y:S02]  /*4240*/  IADD3.X R43, R43, UR33, RZ, P3, !PT ;  /* 0x000000212b2b7c10 */ /* 0x000fe40009ffe4ff */
[----:B------:R-:W-:Y:S01]  /*4250*/  SHF.R.S32.HI R5, RZ, 0x1f, R71 ;  /* 0x0000001fff057819 */ /* 0x000fe20000011447 */
[----:B------:R-:W-:Y:S01]  /*4260*/  IMAD R71, R38, UR35, RZ ;  /* 0x0000002326477c24 */ /* 0x000fe2000f8e02ff */
[----:B------:R-:W-:Y:S02]  /*4270*/  IADD3 R65, P2, R87, UR32, RZ ;  /* 0x0000002057417c10 */ /* 0x000fe4000ff5e0ff */
[----:B------:R-:W-:Y:S02]  /*4280*/  SHF.R.S32.HI R42, RZ, 0x1f, R87 ;  /* 0x0000001fff2a7819 */ /* 0x000fe40000011457 */
[----:B------:R-:W-:-:S02]  /*4290*/  CS2R R86, SRZ ;  /* 0x0000000000567805 */ /* 0x000fc4000001ff00 */
[----:B------:R-:W-:Y:S02]  /*42a0*/  IADD3.X R44, R44, UR33, RZ, P4, !PT ;  /* 0x000000212c2c7c10 */ /* 0x000fe4000a7fe4ff */
[----:B------:R-:W-:Y:S01]  /*42b0*/  R2UR UR58, R43 ;  /* 0x000000002b3a72ca */ /* 0x000fe200000e0000 */
[----:B------:R-:W-:Y:S01]  /*42c0*/  IMAD R43, R13, UR35, RZ ;  /* 0x000000230d2b7c24 */ /* 0x000fe2000f8e02ff */
[----:B------:R-:W-:Y:S02]  /*42d0*/  IADD3.X R5, R5, UR33, RZ, P6, !PT ;  /* 0x0000002105057c10 */ /* 0x000fe4000b7fe4ff */
[----:B------:R-:W-:Y:S02]  /*42e0*/  IADD3.X R42, R42, UR33, RZ, P2, !PT ;  /* 0x000000212a2a7c10 */ /* 0x000fe400097fe4ff */
[----:B------:R-:W-:Y:S02]  /*42f0*/  SHF.R.S32.HI R13, RZ, 0x1f, R7 ;  /* 0x0000001fff0d7819 */ /* 0x000fe40000011407 */
[----:B------:R-:W-:-:S02]  /*4300*/  IADD3 R4, P2, R7, UR32, RZ ;  /* 0x0000002007047c10 */ /* 0x000fc4000ff5e0ff */
[----:B------:R-:W-:Y:S01]  /*4310*/  R2UR UR57, R44 ;  /* 0x000000002c3972ca */ /* 0x000fe200000e0000 */
[----:B------:R-:W-:Y:S01]  /*4320*/  IMAD R44, R15, UR35, RZ ;  /* 0x000000230f2c7c24 */ /* 0x000fe2000f8e02ff */
[----:B------:R-:W-:Y:S01]  /*4330*/  R2UR UR47, R49 ;  /* 0x00000000312f72ca */ /* 0x000fe200000e0000 */
[----:B------:R-:W-:Y:S01]  /*4340*/  IMAD R49, R21, UR35, RZ ;  /* 0x0000002315317c24 */ /* 0x000fe2000f8e02ff */
[----:B------:R-:W-:Y:S02]  /*4350*/  R2UR UR61, R5 ;  /* 0x00000000053d72ca */ /* 0x000fe400000e0000 */
[----:B------:R-:W-:Y:S01]  /*4360*/  R2UR UR40, R58 ;  /* 0x000000003a2872ca */ /* 0x000fe200000e0000 */
[----:B------:R-:W-:Y:S01]  /*4370*/  IMAD R58, R25, UR35, RZ ;  /* 0x00000023193a7c24 */ /* 0x000fe2000f8e02ff */
[----:B------:R-:W-:Y:S01]  /*4380*/  R2UR UR42, R56 ;  /* 0x00000000382a72ca */ /* 0x000fe200000e0000 */
[----:B------:R-:W-:Y:S01]  /*4390*/  IMAD R56, R3, UR34, RZ ;  /* 0x0000002203387c24 */ /* 0x000fe2000f8e02ff */
[----:B------:R-:W-:Y:S01]  /*43a0*/  R2UR UR59, R42 ;  /* 0x000000002a3b72ca */ /* 0x000fe200000e0000 */
[----:B------:R-:W-:Y:S01]  /*43b0*/  IMAD R42, R11, UR35, RZ ;  /* 0x000000230b2a7c24 */ /* 0x000fe2000f8e02ff */
[----:B------:R-:W-:-:S02]  /*43c0*/  SHF.R.S32.HI R15, RZ, 0x1f, R8 ;  /* 0x0000001fff0f7819 */ /* 0x000fc40000011408 */
[----:B------:R-:W-:Y:S02]  /*43d0*/  IADD3 R5, P3, R8, UR32, RZ ;  /* 0x0000002008057c10 */ /* 0x000fe4000ff7e0ff */
[----:B------:R-:W-:Y:S01]  /*43e0*/  R2UR UR49, R47 ;  /* 0x000000002f3172ca */ /* 0x000fe200000e0000 */
[----:B------:R-:W-:Y:S01]  /*43f0*/  IMAD R47, R19, UR35, RZ ;  /* 0x00000023132f7c24 */ /* 0x000fe2000f8e02ff */
[----:B------:R-:W-:Y:S02]  /*4400*/  SHF.R.S32.HI R21, RZ, 0x1f, R10 ;  /* 0x0000001fff157819 */ /* 0x000fe4000001140a */
[----:B------:R-:W-:Y:S02]  /*4410*/  IADD3 R8, P0, R10, UR32, RZ ;  /* 0x000000200a087c10 */ /* 0x000fe4000ff1e0ff */
[----:B------:R-:W-:Y:S02]  /*4420*/  IADD3.X R13, R13, UR33, RZ, P2, !PT ;  /* 0x000000210d0d7c10 */ /* 0x000fe400097fe4ff */
[----:B------:R-:W-:-:S02]  /*4430*/  SHF.R.S32.HI R11, RZ, 0x1f, R6 ;  /* 0x0000001fff0b7819 */ /* 0x000fc40000011406 */
[----:B------:R-:W-:Y:S02]  /*4440*/  IADD3 R3, P1, R6, UR32, RZ ;  /* 0x0000002006037c10 */ /* 0x000fe4000ff3e0ff */
[----:B------:R-:W-:Y:S02]  /*4450*/  SHF.R.S32.HI R25, RZ, 0x1f, R43 ;  /* 0x0000001fff197819 */ /* 0x000fe4000001142b */
[----:B------:R-:W-:Y:S02]  /*4460*/  IADD3 R10, P2, R43, UR32, RZ ;  /* 0x000000202b0a7c10 */ /* 0x000fe4000ff5e0ff */
[----:B------:R-:W-:Y:S01]  /*4470*/  R2UR UR51, R45 ;  /* 0x000000002d3372ca */ /* 0x000fe200000e0000 */
[----:B------:R-:W-:Y:S01]  /*4480*/  IMAD R45, R17, UR35, RZ ;  /* 0x00000023112d7c24 */ /* 0x000fe2000f8e02ff */
[----:B------:R-:W-:Y:S01]  /*4490*/  R2UR UR45, R51 ;  /* 0x00000000332d72ca */ /* 0x000fe200000e0000 */
[----:B------:R-:W-:Y:S01]  /*44a0*/  IMAD R51, R23, UR35, RZ ;  /* 0x0000002317337c24 */ /* 0x000fe2000f8e02ff */
[----:B------:R-:W-:Y:S01]  /*44b0*/  R2UR UR46, R50 ;  /* 0x00000000322e72ca */ /* 0x000fe200000e0000 */
[----:B------:R-:W-:Y:S01]  /*44c0*/  IMAD R50, R22, UR35, RZ ;  /* 0x0000002316327c24 */ /* 0x000fe2000f8e02ff */
[----:B------:R-:W-:Y:S01]  /*44d0*/  R2UR UR38, R60 ;  /* 0x000000003c2672ca */ /* 0x000fe200000e0000 */
[----:B------:R-:W-:Y:S01]  /*44e0*/  IMAD R60, R27, UR35, RZ ;  /* 0x000000231b3c7c24 */ /* 0x000fe2000f8e02ff */
[----:B------:R-:W-:-:S02]  /*44f0*/  R2UR UR44, R54 ;  /* 0x00000000362c72ca */ /* 0x000fc400000e0000 */
[----:B------:R-:W-:Y:S02]  /*4500*/  SHF.R.S32.HI R17, RZ, 0x1f, R9 ;  /* 0x0000001fff117819 */ /* 0x000fe40000011409 */
[----:B------:R-:W-:Y:S02]  /*4510*/  IADD3 R6, P4, R9, UR32, RZ ;  /* 0x0000002009067c10 */ /* 0x000fe4000ff9e0ff */
[----:B------:R-:W-:Y:S02]  /*4520*/  IADD3.X R11, R11, UR33, RZ, P1, !PT ;  /* 0x000000210b0b7c10 */ /* 0x000fe40008ffe4ff */
[----:B------:R-:W-:Y:S02]  /*4530*/  IADD3.X R25, R25, UR33, RZ, P2, !PT ;  /* 0x0000002119197c10 */ /* 0x000fe400097fe4ff */
[----:B------:R-:W-:Y:S01]  /*4540*/  R2UR UR48, R48 ;  /* 0x00000000303072ca */ /* 0x000fe200000e0000 */
[----:B------:R-:W-:Y:S01]  /*4550*/  IMAD R48, R20, UR35, RZ ;  /* 0x0000002314307c24 */ /* 0x000fe2000f8e02ff */
[----:B------:R-:W-:-:S02]  /*4560*/  SHF.R.S32.HI R23, RZ, 0x1f, R12 ;  /* 0x0000001fff177819 */ /* 0x000fc4000001140c */
[----:B------:R-:W-:Y:S02]  /*4570*/  IADD3 R9, P1, R12, UR32, RZ ;  /* 0x000000200c097c10 */ /* 0x000fe4000ff3e0ff */
[----:B------:R-:W-:Y:S02]  /*4580*/  IADD3.X R15, R15, UR33, RZ, P3, !PT ;  /* 0x000000210f0f7c10 */ /* 0x000fe40009ffe4ff */
[----:B------:R-:W-:Y:S02]  /*4590*/  SHF.R.S32.HI R54, RZ, 0x1f, R47 ;  /* 0x0000001fff367819 */ /* 0x000fe4000001142f */
[----:B------:R-:W-:Y:S02]  /*45a0*/  IADD3 R22, P2, R47, UR32, RZ ;  /* 0x000000202f167c10 */ /* 0x000fe4000ff5e0ff */
[----:B------:R-:W-:Y:S02]  /*45b0*/  SHF.R.S32.HI R27, RZ, 0x1f, R14 ;  /* 0x0000001fff1b7819 */ /* 0x000fe4000001140e */
[----:B------:R-:W-:-:S02]  /*45c0*/  IADD3 R12, P3, R14, UR32, RZ ;  /* 0x000000200e0c7c10 */ /* 0x000fc4000ff7e0ff */
[----:B------:R-:W-:Y:S01]  /*45d0*/  R2UR UR29, R64 ;  /* 0x00000000401d72ca */ /* 0x000fe200000e0000 */
[----:B------:R-:W-:Y:S01]  /*45e0*/  IMAD R64, R31, UR35, RZ ;  /* 0x000000231f407c24 */ /* 0x000fe2000f8e02ff */
[----:B------:R-:W-:Y:S01]  /*45f0*/  R2UR UR41, R57 ;  /* 0x00000000392972ca */ /* 0x000fe200000e0000 */
[----:B------:R-:W-:Y:S01]  /*4600*/  IMAD R57, R24, UR35, RZ ;  /* 0x0000002318397c24 */ /* 0x000fe2000f8e02ff */
[----:B------:R-:W-:Y:S02]  /*4610*/  IADD3.X R54, R54, UR33, RZ, P2, !PT ;  /* 0x0000002136367c10 */ /* 0x000fe400097fe4ff */
[----:B------:R-:W-:Y:S01]  /*4620*/  R2UR UR39, R59 ;  /* 0x000000003b2772ca */ /* 0x000fe200000e0000 */
[----:B------:R-:W-:Y:S01]  /*4630*/  IMAD R59, R26, UR35, RZ ;  /* 0x000000231a3b7c24 */ /* 0x000fe2000f8e02ff */
[----:B------:R-:W-:Y:S02]  /*4640*/  R2UR UR43, R55 ;  /* 0x00000000372b72ca */ /* 0x000fe400000e0000 */
[----:B------:R-:W-:-:S02]  /*4650*/  IADD3.X R27, R27, UR33, RZ, P3, !PT ;  /* 0x000000211b1b7c10 */ /* 0x000fc40009ffe4ff */
[----:B------:R-:W-:Y:S02]  /*4660*/  SHF.R.S32.HI R92, RZ, 0x1f, R58 ;  /* 0x0000001fff5c7819 */ /* 0x000fe4000001143a */
[----:B------:R-:W-:Y:S02]  /*4670*/  IADD3 R34, P2, R58, UR32, RZ ;  /* 0x000000203a227c10 */ /* 0x000fe4000ff5e0ff */
[----:B------:R-:W-:Y:S02]  /*4680*/  SHF.R.S32.HI R55, RZ, 0x1f, R48 ;  /* 0x0000001fff377819 */ /* 0x000fe40000011430 */
[----:B------:R-:W-:Y:S02]  /*4690*/  IADD3 R24, P3, R48, UR32, RZ ;  /* 0x0000002030187c10 */ /* 0x000fe4000ff7e0ff */
[----:B------:R-:W-:Y:S02]  /*46a0*/  R2UR UR24, R62 ;  /* 0x000000003e1872ca */ /* 0x000fe400000e0000 */
[----:B------:R-:W-:Y:S01]  /*46b0*/  R2UR UR50, R46 ;  /* 0x000000002e3272ca */ /* 0x000fe200000e0000 */
[----:B------:R-:W-:Y:S01]  /*46c0*/  IMAD R46, R18, UR35, RZ ;  /* 0x00000023122e7c24 */ /* 0x000fe2000f8e02ff */
[----:B------:R-:W-:-:S02]  /*46d0*/  IADD3 R62, P5, R52, UR32, RZ ;  /* 0x00000020343e7c10 */ /* 0x000fc4000ffbe0ff */
[----:B------:R-:W-:Y:S02]  /*46e0*/  IADD3.X R92, R92, UR33, RZ, P2, !PT ;  /* 0x000000215c5c7c10 */ /* 0x000fe400097fe4ff */
        /* <DEDUP_REMOVED lines=9> */
[----:B------:R-:W-:Y:S02]  /*4780*/  CS2R R58, SRZ ;  /* 0x00000000003a7805 */ /* 0x000fe4000001ff00 */
[----:B------:R-:W-:Y:S01]  /*4790*/  R2UR UR4, R62 ;  /* 0x000000003e0472ca */ /* 0x000fe200000e0000 */
[----:B------:R-:W-:Y:S01]  /*47a0*/  IMAD R62, R29, UR35, RZ ;  /* 0x000000231d3e7c24 */ /* 0x000fe2000f8e02ff */
[----:B------:R-:W-:-:S02]  /*47b0*/  IADD3.X R23, R23, UR33, RZ, P1, !PT ;  /* 0x0000002117177c10 */ /* 0x000fc40008ffe4ff */
[----:B------:R-:W-:Y:S02]  /*47c0*/  IADD3.X R17, R17, UR33, RZ, P4, !PT ;  /* 0x0000002111117c10 */ /* 0x000fe4000a7fe4ff */
[----:B------:R-:W-:Y:S02]  /*47d0*/  SHF.R.S32.HI R31, RZ, 0x1f, R16 ;  /* 0x0000001fff1f7819 */ /* 0x000fe40000011410 */
[----:B------:R-:W-:Y:S02]  /*47e0*/  IADD3.X R19, R19, UR33, RZ, P6, !PT ;  /* 0x0000002113137c10 */ /* 0x000fe4000b7fe4ff */
[----:B------:R-:W-:Y:S02]  /*47f0*/  IADD3.X R21, R21, UR33, RZ, P0, !PT ;  /* 0x0000002115157c10 */ /* 0x000fe400087fe4ff */
[----:B------:R-:W-:Y:S02]  /*4800*/  SHF.R.S32.HI R35, RZ, 0x1f, R46 ;  /* 0x0000001fff237819 */ /* 0x000fe4000001142e */
[----:B------:R-:W-:-:S02]  /*4810*/  IADD3 R20, P1, R46, UR32, RZ ;  /* 0x000000202e147c10 */ /* 0x000fc4000ff3e0ff */
[----:B------:R-:W-:Y:S02]  /*4820*/  IADD3.X R98, R98, UR33, RZ, P2, !PT ;  /* 0x0000002162627c10 */ /* 0x000fe400097fe4ff */
[----:B------:R-:W-:Y:S02]  /*4830*/  SHF.R.S32.HI R29, RZ, 0x1f, R44 ;  /* 0x0000001fff1d7819 */ /* 0x000fe4000001142c */
[----:B------:R-:W-:Y:S02]  /*4840*/  IADD3 R14, P4, R44, UR32, RZ ;  /* 0x000000202c0e7c10 */ /* 0x000fe4000ff9e0ff */
[----:B------:R-:W-:Y:S02]  /*4850*/  IADD3 R16, P6, R16, UR32, RZ ;  /* 0x0000002010107c10 */ /* 0x000fe4000ffde0ff */
[----:B------:R-:W-:Y:S02]  /*4860*/  SHF.R.S32.HI R33, RZ, 0x1f, R45 ;  /* 0x0000001fff217819 */ /* 0x000fe4000001142d */
[----:B------:R-:W-:-:S02]  /*4870*/  IADD3 R18, P0, R45, UR32, RZ ;  /* 0x000000202d127c10 */ /* 0x000fc4000ff1e0ff */
[----:B------:R-:W-:Y:S02]  /*4880*/  IADD3.X R93, R93, UR33, RZ, P3, !PT ;  /* 0x000000215d5d7c10 */ /* 0x000fe40009ffe4ff */
[----:B------:R-:W-:Y:S02]  /*4890*/  SHF.R.S32.HI R104, RZ, 0x1f, R70 ;  /* 0x0000001fff687819 */ /* 0x000fe40000011446 */
[----:B------:R-:W-:Y:S02]  /*48a0*/  IADD3 R47, P2, R70, UR32, RZ ;  /* 0x00000020462f7c10 */ /* 0x000fe4000ff5e0ff */
[----:B------:R-:W-:Y:S02]  /*48b0*/  SHF.R.S32.HI R99, RZ, 0x1f, R65 ;  /* 0x0000001fff637819 */ /* 0x000fe40000011441 */
[----:B------:R-:W-:Y:S02]  /*48c0*/  IADD3 R42, P3, R65, UR32, RZ ;  /* 0x00000020412a7c10 */ /* 0x000fe4000ff7e0ff */
[----:B------:R-:W-:Y:S01]  /*48d0*/  R2UR UR36, R63 ;  /* 0x000000003f2472ca */ /* 0x000fe200000e0000 */
[----:B------:R-:W-:Y:S01]  /*48e0*/  IMAD R63, R30, UR35, RZ ;  /* 0x000000231e3f7c24 */ /* 0x000fe2000f8e02ff */
[----:B------:R-:W-:Y:S01]  /*48f0*/  R2UR UR37, R61 ;  /* 0x000000003d2572ca */ /* 0x000fe200000e0000 */
[----:B------:R-:W-:Y:S01]  /*4900*/  IMAD R61, R28, UR35, RZ ;  /* 0x000000231c3d7c24 */ /* 0x000fe2000f8e02ff */
[----:B------:R-:W-:Y:S01]  /*4910*/  IADD3.X R35, R35, UR33, RZ, P1, !PT ;  /* 0x0000002123237c10 */ /* 0x000fe20008ffe4ff */
[----:B------:R-:W-:Y:S01]  /*4920*/  ULDC.64 UR34, c[0x0][0x210] ;  /* 0x0000840000227ab9 */ /* 0x000fe20000000a00 */
[----:B------:R-:W-:-:S02]  /*4930*/  IADD3.X R29, R29, UR33, RZ, P4, !PT ;  /* 0x000000211d1d7c10 */ /* 0x000fc4000a7fe4ff */
[----:B------:R-:W-:Y:S02]  /*4940*/  IADD3.X R31, R31, UR33, RZ, P6, !PT ;  /* 0x000000211f1f7c10 */ /* 0x000fe4000b7fe4ff */
[----:B------:R-:W-:Y:S02]  /*4950*/  IADD3.X R33, R33, UR33, RZ, P0, !PT ;  /* 0x0000002121217c10 */ /* 0x000fe400087fe4ff */
[----:B------:R-:W-:Y:S02]  /*4960*/  SHF.R.S32.HI R91, RZ, 0x1f, R57 ;  /* 0x0000001fff5b7819 */ /* 0x000fe40000011439 */
[----:B------:R-:W-:Y:S02]  /*4970*/  IADD3 R32, P1, R57, UR32, RZ ;  /* 0x0000002039207c10 */ /* 0x000fe4000ff3e0ff */
[----:B------:R-:W-:Y:S02]  /*4980*/  IADD3.X R104, R104, UR33, RZ, P2, !PT ;  /* 0x0000002168687c10 */ /* 0x000fe400097fe4ff */
[----:B------:R-:W-:-:S02]  /*4990*/  SHF.R.S32.HI R88, RZ, 0x1f, R49 ;  /* 0x0000001fff587819 */ /* 0x000fc40000011431 */
[----:B------:R-:W-:Y:S02]  /*49a0*/  IADD3 R26, P4, R49, UR32, RZ ;  /* 0x00000020311a7c10 */ /* 0x000fe4000ff9e0ff */
[----:B------:R-:W-:Y:S02]  /*49b0*/  SHF.R.S32.HI R89, RZ, 0x1f, R50 ;  /* 0x0000001fff597819 */ /* 0x000fe40000011432 */
[----:B------:R-:W-:Y:S02]  /*49c0*/  IADD3 R28, P6, R50, UR32, RZ ;  /* 0x00000020321c7c10 */ /* 0x000fe4000ffde0ff */
[----:B------:R-:W-:Y:S02]  /*49d0*/  SHF.R.S32.HI R90, RZ, 0x1f, R51 ;  /* 0x0000001fff5a7819 */ /* 0x000fe40000011433 */
[----:B------:R-:W-:Y:S02]  /*49e0*/  IADD3 R30, P0, R51, UR32, RZ ;  /* 0x00000020331e7c10 */ /* 0x000fe4000ff1e0ff */
[----:B------:R-:W-:-:S02]  /*49f0*/  IADD3.X R99, R99, UR33, RZ, P3, !PT ;  /* 0x0000002163637c10 */ /* 0x000fc40009ffe4ff */
[----:B------:R-:W-:Y:S02]  /*4a00*/  IADD3 R57, P2, R76, UR32, RZ ;  /* 0x000000204c397c10 */ /* 0x000fe4000ff5e0ff */
[----:B------:R-:W-:Y:S02]  /*4a10*/  IADD3 R48, P3, R71, UR32, RZ ;  /* 0x0000002047307c10 */ /* 0x000fe4000ff7e0ff */
[----:B------:R-:W-:Y:S01]  /*4a20*/  SHF.R.S32.HI R71, RZ, 0x1f, R71 ;  /* 0x0000001fff477819 */ /* 0x000fe20000011447 */
[----:B------:R1:W-:Y:S01]  /*4a30*/  STL [R1+0x8], R57 ;  /* 0x0000083901007387 */ /* 0x0003e20000100800 */
[----:B------:R-:W-:Y:S02]  /*4a40*/  IADD3.X R88, R88, UR33, RZ, P4, !PT ;  /* 0x0000002158587c10 */ /* 0x000fe4000a7fe4ff */
[----:B------:R-:W-:Y:S02]  /*4a50*/  IADD3.X R89, R89, UR33, RZ, P6, !PT ;  /* 0x0000002159597c10 */ /* 0x000fe4000b7fe4ff */
[----:B------:R-:W-:-:S02]  /*4a60*/  IADD3.X R90, R90, UR33, RZ, P0, !PT ;  /* 0x000000215a5a7c10 */ /* 0x000fc400087fe4ff */
[----:B------:R-:W-:Y:S02]  /*4a70*/  IADD3.X R91, R91, UR33, RZ, P1, !PT ;  /* 0x000000215b5b7c10 */ /* 0x000fe40008ffe4ff */
[----:B------:R-:W-:Y:S02]  /*4a80*/  SHF.R.S32.HI R94, RZ, 0x1f, R60 ;  /* 0x0000001fff5e7819 */ /* 0x000fe4000001143c */
[----:B------:R-:W-:Y:S02]  /*4a90*/  IADD3 R37, P4, R60, UR32, RZ ;  /* 0x000000203c257c10 */ /* 0x000fe4000ff9e0ff */
[----:B------:R-:W-:Y:S02]  /*4aa0*/  SHF.R.S32.HI R95, RZ, 0x1f, R61 ;  /* 0x0000001fff5f7819 */ /* 0x000fe4000001143d */
[----:B------:R-:W-:Y:S02]  /*4ab0*/  IADD3 R38, P6, R61, UR32, RZ ;  /* 0x000000203d267c10 */ /* 0x000fe4000ffde0ff */
[----:B------:R-:W-:-:S02]  /*4ac0*/  CS2R R60, SRZ ;  /* 0x00000000003c7805 */ /* 0x000fc4000001ff00 */
[----:B------:R-:W-:Y:S02]  /*4ad0*/  SHF.R.S32.HI R96, RZ, 0x1f, R62 ;  /* 0x0000001fff607819 */ /* 0x000fe4000001143e */
[----:B------:R-:W-:Y:S02]  /*4ae0*/  IADD3 R39, P0, R62, UR32, RZ ;  /* 0x000000203e277c10 */ /* 0x000fe4000ff1e0ff */
[----:B------:R-:W-:Y:S02]  /*4af0*/  SHF.R.S32.HI R97, RZ, 0x1f, R63 ;  /* 0x0000001fff617819 */ /* 0x000fe4000001143f */
[----:B------:R-:W-:Y:S02]  /*4b00*/  IADD3 R40, P1, R63, UR32, RZ ;  /* 0x000000203f287c10 */ /* 0x000fe4000ff3e0ff */
[----:B------:R-:W-:Y:S02]  /*4b10*/  CS2R R62, SRZ ;  /* 0x00000000003e7805 */ /* 0x000fe4000001ff00 */
[----:B-1----:R-:W-:-:S02]  /*4b20*/  SHF.R.S32.HI R57, RZ, 0x1f, R52 ;  /* 0x0000001fff397819 */ /* 0x002fc40000011434 */
[----:B------:R-:W-:Y:S02]  /*4b30*/  IADD3.X R105, R71, UR33, RZ, P3, !PT ;  /* 0x0000002147697c10 */ /* 0x000fe40009ffe4ff */
[----:B------:R-:W-:Y:S02]  /*4b40*/  CS2R R70, SRZ ;  /* 0x0000000000467805 */ /* 0x000fe4000001ff00 */
[----:B------:R-:W-:Y:S02]  /*4b50*/  IADD3 R52, P3, R56, UR34, RZ ;  /* 0x0000002238347c10 */ /* 0x000fe4000ff7e0ff */
[----:B------:R-:W-:Y:S02]  /*4b60*/  R2UR UR34, R53 ;  /* 0x00000000352272ca */ /* 0x000fe400000e0000 */
[----:B------:R-:W-:Y:S02]  /*4b70*/  IADD3.X R94, R94, UR33, RZ, P4, !PT ;  /* 0x000000215e5e7c10 */ /* 0x000fe4000a7fe4ff */
[----:B------:R-:W-:-:S02]  /*4b80*/  IADD3.X R95, R95, UR33, RZ, P6, !PT ;  /* 0x000000215f5f7c10 */ /* 0x000fc4000b7fe4ff */
[----:B------:R-:W-:Y:S02]  /*4b90*/  IADD3.X R96, R96, UR33, RZ, P0, !PT ;  /* 0x0000002160607c10 */ /* 0x000fe400087fe4ff */
[----:B------:R-:W-:Y:S02]  /*4ba0*/  IADD3.X R97, R97, UR33, RZ, P1, !PT ;  /* 0x0000002161617c10 */ /* 0x000fe40008ffe4ff */
[----:B------:R-:W-:Y:S02]  /*4bb0*/  SHF.R.S32.HI R100, RZ, 0x1f, R66 ;  /* 0x0000001fff647819 */ /* 0x000fe40000011442 */
[----:B------:R-:W-:Y:S02]  /*4bc0*/  IADD3 R43, P4, R66, UR32, RZ ;  /* 0x00000020422b7c10 */ /* 0x000fe4000ff9e0ff */
[----:B------:R-:W-:Y:S02]  /*4bd0*/  SHF.R.S32.HI R101, RZ, 0x1f, R67 ;  /* 0x0000001fff657819 */ /* 0x000fe40000011443 */
[----:B------:R-:W-:-:S02]  /*4be0*/  IADD3 R44, P6, R67, UR32, RZ ;  /* 0x00000020432c7c10 */ /* 0x000fc4000ffde0ff */
[----:B------:R-:W-:Y:S02]  /*4bf0*/  SHF.R.S32.HI R102, RZ, 0x1f, R68 ;  /* 0x0000001fff667819 */ /* 0x000fe40000011444 */
[----:B------:R-:W-:Y:S02]  /*4c00*/  IADD3 R45, P0, R68, UR32, RZ ;  /* 0x00000020442d7c10 */ /* 0x000fe4000ff1e0ff */
[----:B------:R-:W-:Y:S02]  /*4c10*/  SHF.R.S32.HI R103, RZ, 0x1f, R69 ;  /* 0x0000001fff677819 */ /* 0x000fe40000011445 */
[----:B------:R-:W-:Y:S02]  /*4c20*/  IADD3 R46, P1, R69, UR32, RZ ;  /* 0x00000020452e7c10 */ /* 0x000fe4000ff3e0ff */
[----:B------:R-:W-:Y:S02]  /*4c30*/  CS2R R68, SRZ ;  /* 0x0000000000447805 */ /* 0x000fe4000001ff00 */
[----:B------:R-:W-:-:S02]  /*4c40*/  IADD3.X R100, R100, UR33, RZ, P4, !PT ;  /* 0x0000002164647c10 */ /* 0x000fc4000a7fe4ff */
[----:B------:R-:W-:Y:S02]  /*4c50*/  IADD3.X R101, R101, UR33, RZ, P6, !PT ;  /* 0x0000002165657c10 */ /* 0x000fe4000b7fe4ff */
[----:B------:R-:W-:Y:S02]  /*4c60*/  IADD3.X R102, R102, UR33, RZ, P0, !PT ;  /* 0x0000002166667c10 */ /* 0x000fe400087fe4ff */
[----:B------:R-:W-:Y:S02]  /*4c70*/  IADD3.X R103, R103, UR33, RZ, P1, !PT ;  /* 0x0000002167677c10 */ /* 0x000fe40008ffe4ff */
[----:B------:R-:W-:Y:S02]  /*4c80*/  IADD3.X R53, R57, UR33, RZ, P5, !PT ;  /* 0x0000002139357c10 */ /* 0x000fe4000affe4ff */
[C---:B------:R-:W-:Y:S02]  /*4c90*/  LOP3.LUT R65, R0.reuse, 0x54, RZ, 0xfc, !PT ;  /* 0x0000005400417812 */ /* 0x040fe400078efcff */
[----:B------:R-:W-:-:S02]  /*4ca0*/  LOP3.LUT R64, R0, 0x50, RZ, 0xfc, !PT ;  /* 0x0000005000407812 */ /* 0x000fc400078efcff */
[----:B------:R-:W-:Y:S01]  /*4cb0*/  IADD3 R49, P4, R72, UR32, RZ ;  /* 0x0000002048317c10 */ /* 0x000fe2000ff9e0ff */
[-C--:B0-----:R-:W-:Y:S01]  /*4cc0*/  IMAD R65, R65, R81.reuse, RZ ;  /* 0x0000005141417224 */ /* 0x081fe200078e02ff */
[----:B------:R-:W-:Y:S01]  /*4cd0*/  IADD3 R50, P6, R73, UR32, RZ ;  /* 0x0000002049327c10 */ /* 0x000fe2000ffde0ff */
[-C--:B------:R-:W-:Y:S01]  /*4ce0*/  IMAD R64, R64, R81.reuse, RZ ;  /* 0x0000005140407224 */ /* 0x080fe200078e02ff */
[----:B------:R-:W-:Y:S01]  /*4cf0*/  IADD3 R51, P0, R74, UR32, RZ ;  /* 0x000000204a337c10 */ /* 0x000fe2000ff1e0ff */
[----:B------:R-:W-:Y:S01]  /*4d00*/  IMAD R65, R123, R81, RZ ;  /* 0x000000517b417224 */ /* 0x000fe200078e02ff */
[----:B------:R-:W-:Y:S02]  /*4d10*/  IADD3 R248, P1, R75, UR32, RZ ;  /* 0x000000204bf87c10 */ /* 0x000fe4000ff3e0ff */
[----:B------:R-:W-:Y:S02]  /*4d20*/  SHF.R.S32.HI R76, RZ, 0x1f, R76 ;  /* 0x0000001fff4c7819 */ /* 0x000fe4000001144c */
[----:B------:R-:W-:-:S02]  /*4d30*/  LOP3.LUT R66, R0, 0x58, RZ, 0xfc, !PT ;  /* 0x0000005800427812 */ /* 0x000fc400078efcff */
[----:B------:R-:W-:Y:S02]  /*4d40*/  LOP3.LUT R83, R0, 0x48, RZ, 0xfc, !PT ;  /* 0x0000004800537812 */ /* 0x000fe400078efcff */
[----:B------:R-:W-:Y:S01]  /*4d50*/  SHF.R.S32.HI R72, RZ, 0x1f, R72 ;  /* 0x0000001fff487819 */ /* 0x000fe20000011448 */
[-C--:B------:R-:W-:Y:S01]  /*4d60*/  IMAD R66, R66, R81.reuse, RZ ;  /* 0x0000005142427224 */ /* 0x080fe200078e02ff */
[----:B------:R-:W-:Y:S01]  /*4d70*/  SHF.R.S32.HI R73, RZ, 0x1f, R73 ;  /* 0x0000001fff497819 */ /* 0x000fe20000011449 */
[-C--:B------:R-:W-:Y:S01]  /*4d80*/  IMAD R64, R83, R81.reuse, RZ ;  /* 0x0000005153407224 */ /* 0x080fe200078e02ff */
[----:B------:R-:W-:Y:S01]  /*4d90*/  SHF.R.S32.HI R74, RZ, 0x1f, R74 ;  /* 0x0000001fff4a7819 */ /* 0x000fe2000001144a */
[-C--:B------:R-:W-:Y:S01]  /*4da0*/  IMAD R66, R0, R81.reuse, RZ ;  /* 0x0000005100427224 */ /* 0x080fe200078e02ff */
[----:B------:R-:W-:Y:S01]  /*4db0*/  SHF.R.S32.HI R75, RZ, 0x1f, R75 ;  /* 0x0000001fff4b7819 */ /* 0x000fe2000001144b */
[-C--:B------:R-:W-:Y:S01]  /*4dc0*/  IMAD R64, R122, R81.reuse, RZ ;  /* 0x000000517a407224 */ /* 0x080fe200078e02ff */
[C---:B------:R-:W-:Y:S01]  /*4dd0*/  LOP3.LUT R80, R0.reuse, 0x40, RZ, 0xfc, !PT ;  /* 0x0000004000507812 */ /* 0x040fe200078efcff */
[-C--:B------:R-:W-:Y:S01]  /*4de0*/  IMAD R64, R119, R81.reuse, RZ ;  /* 0x0000005177407224 */ /* 0x080fe200078e02ff */
[----:B------:R-:W-:Y:S01]  /*4df0*/  LOP3.LUT R82, R0, 0x44, RZ, 0xfc, !PT ;  /* 0x0000004400527812 */ /* 0x000fe200078efcff */
[-C--:B------:R-:W-:Y:S01]  /*4e00*/  IMAD R64, R116, R81.reuse, RZ ;  /* 0x0000005174407224 */ /* 0x080fe200078e02ff */
[----:B------:R-:W-:Y:S01]  /*4e10*/  R2UR UR32, R53 ;  /* 0x00000000352072ca */ /* 0x000fe200000e0000 */
[-C--:B------:R-:W-:Y:S01]  /*4e20*/  IMAD R65, R80, R81.reuse, RZ ;  /* 0x0000005150417224 */ /* 0x080fe200078e02ff */
[----:B------:R-:W-:Y:S01]  /*4e30*/  IADD3.X R57, R76, UR33, RZ, P2, !PT ;  /* 0x000000214c397c10 */ /* 0x000fe200097fe4ff */
[-C--:B------:R-:W-:Y:S01]  /*4e40*/  IMAD R66, R82, R81.reuse, RZ ;  /* 0x0000005152427224 */ /* 0x080fe200078e02ff */
[----:B------:R-:W-:Y:S01]  /*4e50*/  LEA.HI.X.SX32 R53, R56, UR35, 0x1, P3 ;  /* 0x0000002338357c11 */ /* 0x000fe200098f0eff */
[----:B------:R-:W-:Y:S01]  /*4e60*/  IMAD.SHL.U32 R56, R124, 0x2, RZ ;  /* 0x000000027c387824 */ /* 0x000fe200078e00ff */
[----:B------:R-:W-:Y:S01]  /*4e70*/  IADD3.X R106, R72, UR33, RZ, P4, !PT ;  /* 0x00000021486a7c10 */ /* 0x000fe2000a7fe4ff */
[-C--:B------:R-:W-:Y:S01]  /*4e80*/  IMAD R65, R120, R81.reuse, RZ ;  /* 0x0000005178417224 */ /* 0x080fe200078e02ff */
[----:B------:R-:W-:Y:S01]  /*4e90*/  IADD3.X R107, R73, UR33, RZ, P6, !PT ;  /* 0x00000021496b7c10 */ /* 0x000fe2000b7fe4ff */
[-C--:B------:R-:W-:Y:S01]  /*4ea0*/  IMAD R66, R121, R81.reuse, RZ ;  /* 0x0000005179427224 */ /* 0x080fe200078e02ff */
[----:B------:R-:W-:Y:S01]  /*4eb0*/  IADD3.X R246, R74, UR33, RZ, P0, !PT ;  /* 0x000000214af67c10 */ /* 0x000fe200087fe4ff */
[-C--:B------:R-:W-:Y:S01]  /*4ec0*/  IMAD R65, R117, R81.reuse, RZ ;  /* 0x0000005175417224 */ /* 0x080fe200078e02ff */
[----:B------:R-:W-:Y:S01]  /*4ed0*/  IADD3.X R247, R75, UR33, RZ, P1, !PT ;  /* 0x000000214bf77c10 */ /* 0x000fe20008ffe4ff */
[----:B------:R-:W-:Y:S01]  /*4ee0*/  USHF.R.S32.HI UR33, URZ, 0x1f, UR34 ;  /* 0x0000001f3f217899 */ /* 0x000fe20008011422 */
[C---:B------:R-:W-:Y:S01]  /*4ef0*/  LOP3.LUT R79, R0.reuse, 0x7c, RZ, 0xfc, !PT ;  /* 0x0000007c004f7812 */ /* 0x040fe200078efcff */
[----:B------:R-:W-:Y:S01]  /*4f00*/  STL [R1+0x4], R57 ;  /* 0x0000043901007387 */ /* 0x000fe20000100800 */
[----:B------:R-:W-:Y:S01]  /*4f10*/  LOP3.LUT R78, R0, 0x78, RZ, 0xfc, !PT ;  /* 0x00000078004e7812 */ /* 0x000fe200078efcff */
[-C--:B------:R-:W-:Y:S01]  /*4f20*/  IMAD R66, R118, R81.reuse, RZ ;  /* 0x0000005176427224 */ /* 0x080fe200078e02ff */
[----:B------:R-:W-:Y:S01]  /*4f30*/  LOP3.LUT R77, R0, 0x74, RZ, 0xfc, !PT ;  /* 0x00000074004d7812 */ /* 0x000fe200078efcff */
[-C--:B------:R-:W-:Y:S01]  /*4f40*/  IMAD R65, R114, R81.reuse, RZ ;  /* 0x0000005172417224 */ /* 0x080fe200078e02ff */
[C---:B------:R-:W-:Y:S01]  /*4f50*/  LOP3.LUT R76, R0.reuse, 0x70, RZ, 0xfc, !PT ;  /* 0x00000070004c7812 */ /* 0x040fe200078efcff */
[-C--:B------:R-:W-:Y:S01]  /*4f60*/  IMAD R64, R113, R81.reuse, RZ ;  /* 0x0000005171407224 */ /* 0x080fe200078e02ff */
[C---:B------:R-:W-:Y:S01]  /*4f70*/  LOP3.LUT R75, R0.reuse, 0x6c, RZ, 0xfc, !PT ;  /* 0x0000006c004b7812 */ /* 0x040fe200078efcff */
[----:B------:R0:W-:Y:S01]  /*4f80*/  STL [R1+0x10], R56 ;  /* 0x0000103801007387 */ /* 0x0001e20000100800 */
[C---:B------:R-:W-:Y:S01]  /*4f90*/  LOP3.LUT R74, R0.reuse, 0x68, RZ, 0xfc, !PT ;  /* 0x00000068004a7812 */ /* 0x040fe200078efcff */
[----:B------:R-:W-:Y:S01]  /*4fa0*/  ULEA.HI UR33, UR33, UR34, URZ, 0x7 ;  /* 0x0000002221217291 */ /* 0x000fe2000f8f383f */
[C---:B------:R-:W-:Y:S01]  /*4fb0*/  LOP3.LUT R73, R0.reuse, 0x64, RZ, 0xfc, !PT ;  /* 0x0000006400497812 */ /* 0x040fe200078efcff */
[-C--:B------:R-:W-:Y:S01]  /*4fc0*/  IMAD R66, R115, R81.reuse, RZ ;  /* 0x0000005173427224 */ /* 0x080fe200078e02ff */
[----:B------:R-:W-:Y:S01]  /*4fd0*/  LOP3.LUT R72, R0, 0x60, RZ, 0xfc, !PT ;  /* 0x0000006000487812 */ /* 0x000fe200078efcff */
[-C--:B------:R-:W-:Y:S01]  /*4fe0*/  IMAD R65, R112, R81.reuse, RZ ;  /* 0x0000005170417224 */ /* 0x080fe200078e02ff */
[----:B------:R-:W-:Y:S01]  /*4ff0*/  LOP3.LUT R67, R0, 0x5c, RZ, 0xfc, !PT ;  /* 0x0000005c00437812 */ /* 0x000fe200078efcff */
[-C--:B------:R-:W-:Y:S01]  /*5000*/  IMAD R64, R111, R81.reuse, RZ ;  /* 0x000000516f407224 */ /* 0x080fe200078e02ff */
[----:B------:R-:W-:Y:S01]  /*5010*/  USHF.R.S32.HI UR33, URZ, 0x7, UR33 ;  /* 0x000000073f217899 */ /* 0x000fe20008011421 */
[----:B0-----:R-:W-:Y:S01]  /*5020*/  CS2R R56, SRZ ;  /* 0x0000000000387805 */ /* 0x001fe2000001ff00 */
[----:B------:R-:W-:-:S02]  /*5030*/  IMAD R79, R79, R81, RZ ;  /* 0x000000514f4f7224 */ /* 0x000fc400078e02ff */
[-C--:B------:R-:W-:Y:S02]  /*5040*/  IMAD R78, R78, R81.reuse, RZ ;  /* 0x000000514e4e7224 */ /* 0x080fe400078e02ff */
[-C--:B------:R-:W-:Y:S02]  /*5050*/  IMAD R77, R77, R81.reuse, RZ ;  /* 0x000000514d4d7224 */ /* 0x080fe400078e02ff */
[-C--:B------:R-:W-:Y:S02]  /*5060*/  IMAD R76, R76, R81.reuse, RZ ;  /* 0x000000514c4c7224 */ /* 0x080fe400078e02ff */
[-C--:B------:R-:W-:Y:S02]  /*5070*/  IMAD R75, R75, R81.reuse, RZ ;  /* 0x000000514b4b7224 */ /* 0x080fe400078e02ff */
[-C--:B------:R-:W-:Y:S02]  /*5080*/  IMAD R74, R74, R81.reuse, RZ ;  /* 0x000000514a4a7224 */ /* 0x080fe400078e02ff */
[----:B------:R-:W-:-:S02]  /*5090*/  IMAD R73, R73, R81, RZ ;  /* 0x0000005149497224 */ /* 0x000fc400078e02ff */
[-C--:B------:R-:W-:Y:S02]  /*50a0*/  IMAD R72, R72, R81.reuse, RZ ;  /* 0x0000005148487224 */ /* 0x080fe400078e02ff */
[-C--:B------:R-:W-:Y:S02]  /*50b0*/  IMAD R67, R67, R81.reuse, RZ ;  /* 0x0000005143437224 */ /* 0x080fe400078e02ff */
[-C--:B------:R-:W-:Y:S02]  /*50c0*/  IMAD R66, R110, R81.reuse, RZ ;  /* 0x000000516e427224 */ /* 0x080fe400078e02ff */
[-C--:B------:R-:W-:Y:S02]  /*50d0*/  IMAD R65, R109, R81.reuse, RZ ;  /* 0x000000516d417224 */ /* 0x080fe400078e02ff */
[----:B------:R-:W-:-:S07]  /*50e0*/  IMAD R64, R108, R81, RZ ;  /* 0x000000516c407224 */ /* 0x000fce00078e02ff */
.L_x_2:
[----:B------:R-:W0:Y:S01]  /*50f0*/  LDC R116, c[0x0][0x238] ;  /* 0x00008e00ff747b82 */ /* 0x000e220000000800 */
[C---:B------:R-:W-:Y:S01]  /*5100*/  LOP3.LUT R64, R0.reuse, 0x50, RZ, 0xfc, !PT ;  /* 0x0000005000407812 */ /* 0x040fe200078efcff */
[----:B-----5:R1:W-:Y:S01]  /*5110*/  STL [R1+0x14], R2 ;  /* 0x0000140201007387 */ /* 0x0203e20000100800 */
[----:B------:R-:W-:Y:S02]  /*5120*/  LOP3.LUT R65, R0, 0x58, RZ, 0xfc, !PT ;  /* 0x0000005800417812 */ /* 0x000fe400078efcff */
[----:B------:R-:W-:Y:S02]  /*5130*/  ISETP.GE.AND P0, PT, R64, UR5, PT ;  /* 0x0000000540007c0c */ /* 0x000fe4000bf06270 */
[----:B------:R-:W-:Y:S01]  /*5140*/  ISETP.GE.AND P2, PT, R65, UR5, PT ;  /* 0x0000000541007c0c */ /* 0x000fe2000bf46270 */
[----:B------:R-:W2:Y:S01]  /*5150*/  LDC R132, c[0x0][0x238] ;  /* 0x00008e00ff847b82 */ /* 0x000ea20000000800 */
[C---:B------:R-:W-:Y:S02]  /*5160*/  LOP3.LUT R72, R0.reuse, 0x4, RZ, 0xfc, !PT ;  /* 0x0000000400487812 */ /* 0x040fe400078efcff */
[----:B------:R-:W-:-:S02]  /*5170*/  ISETP.GE.AND P1, PT, R0, UR5, PT ;  /* 0x0000000500007c0c */ /* 0x000fc4000bf26270 */
[----:B------:R-:W-:Y:S02]  /*5180*/  PRMT R77, RZ, 0x7610, R77 ;  /* 0x00007610ff4d7816 */ /* 0x000fe4000000004d */
[C---:B------:R-:W-:Y:S01]  /*5190*/  LOP3.LUT R115, R0.reuse, 0x8, RZ, 0xfc, !PT ;  /* 0x0000000800737812 */ /* 0x040fe200078efcff */
[----:B------:R-:W3:Y:S01]  /*51a0*/  LDC R73, c[0x0][0x238] ;  /* 0x00008e00ff497b82 */ /* 0x000ee20000000800 */
[C---:B------:R-:W-:Y:S02]  /*51b0*/  LOP3.LUT R66, R0.reuse, 0x54, RZ, 0xfc, !PT ;  /* 0x0000005400427812 */ /* 0x040fe400078efcff */
[----:B------:R-:W-:Y:S02]  /*51c0*/  LOP3.LUT R67, R0, 0x4, RZ, 0xfc, !PT ;  /* 0x0000000400437812 */ /* 0x000fe400078efcff */
[----:B------:R-:W-:Y:S02]  /*51d0*/  ISETP.GE.AND P3, PT, R66, UR5, PT ;  /* 0x0000000542007c0c */ /* 0x000fe4000bf66270 */
[----:B------:R-:W-:Y:S01]  /*51e0*/  ISETP.GE.AND P6, PT, R67, UR5, PT ;  /* 0x0000000543007c0c */ /* 0x000fe2000bfc6270 */
[----:B0-----:R-:W-:Y:S01]  /*51f0*/  IMAD R116, R0, R116, RZ ;  /* 0x0000007400747224 */ /* 0x001fe200078e02ff */
[----:B------:R-:W-:Y:S01]  /*5200*/  PRMT R76, RZ, 0x7610, R76 ;  /* 0x00007610ff4c7816 */ /* 0x000fe2000000004c */
[----:B------:R-:W0:Y:S01]  /*5210*/  LDC R136, c[0x0][0x238] ;  /* 0x00008e00ff887b82 */ /* 0x000e220000000800 */
[----:B------:R-:W-:-:S02]  /*5220*/  PRMT R74, RZ, 0x7610, R74 ;  /* 0x00007610ff4a7816 */ /* 0x000fc4000000004a */
[----:B------:R-:W-:-:S04]  /*5230*/  IADD3 R64, P5, R116, R52, RZ ;  /* 0x0000003474407210 */ /* 0x000fc80007fbe0ff */
[----:B------:R-:W-:Y:S02]  /*5240*/  LEA.HI.X.SX32 R65, R116, R53, 0x1, P5 ;  /* 0x0000003574417211 */ /* 0x000fe400028f0eff */
[----:B------:R-:W-:Y:S02]  /*5250*/  PRMT R75, RZ, 0x7610, R75 ;  /* 0x00007610ff4b7816 */ /* 0x000fe4000000004b */
[----:B------:R-:W-:Y:S01]  /*5260*/  PRMT R79, RZ, 0x7610, R79 ;  /* 0x00007610ff4f7816 */ /* 0x000fe2000000004f */
[----:B------:R4:W4:Y:S01]  /*5270*/  @!P1 LDG.E.U8 R77, desc[UR30][R64.64] ;  /* 0x0000001e404d9981 */ /* 0x000922000c1e1100 */
[----:B------:R-:W-:Y:S01]  /*5280*/  LOP3.LUT R116, R0, 0x8, RZ, 0xfc, !PT ;  /* 0x0000000800747812 */ /* 0x000fe200078efcff */
[----:B---3--:R-:W-:Y:S01]  /*5290*/  IMAD R72, R72, R73, RZ ;  /* 0x0000004948487224 */ /* 0x008fe200078e02ff */
[----:B------:R-:W-:Y:S01]  /*52a0*/  ISETP.GE.AND P5, PT, R115, UR5, PT ;  /* 0x0000000573007c0c */ /* 0x000fe2000bfa6270 */
[----:B------:R-:W3:Y:S02]  /*52b0*/  LDC R73, c[0x0][0x238] ;  /* 0x00008e00ff497b82 */ /* 0x000ee40000000800 */
[----:B--2---:R-:W-:Y:S01]  /*52c0*/  IMAD R116, R116, R132, RZ ;  /* 0x0000008474747224 */ /* 0x004fe200078e02ff */
[----:B------:R-:W-:-:S05]  /*52d0*/  IADD3 R66, P4, R72, R52, RZ ;  /* 0x0000003448427210 */ /* 0x000fca0007f9e0ff */
[----:B------:R-:W2:Y:S01]  /*52e0*/  LDC R132, c[0x0][0x238] ;  /* 0x00008e00ff847b82 */ /* 0x000ea20000000800 */
[----:B----4-:R-:W-:Y:S02]  /*52f0*/  IADD3 R64, P1, R116, R52, RZ ;  /* 0x0000003474407210 */ /* 0x010fe40007f3e0ff */
[-C--:B------:R-:W-:Y:S02]  /*5300*/  LEA.HI.X.SX32 R67, R72, R53.reuse, 0x1, P4 ;  /* 0x0000003548437211 */ /* 0x080fe400020f0eff */
[----:B------:R-:W-:Y:S02]  /*5310*/  LEA.HI.X.SX32 R65, R116, R53, 0x1, P1 ;  /* 0x0000003574417211 */ /* 0x000fe400008f0eff */
[C---:B------:R-:W-:Y:S01]  /*5320*/  LOP3.LUT R116, R0.reuse, 0x10, RZ, 0xfc, !PT ;  /* 0x0000001000747812 */ /* 0x040fe200078efcff */
[----:B------:R-:W4:Y:S01]  /*5330*/  @!P6 LDG.E.U8 R74, desc[UR30][R66.64] ;  /* 0x0000001e424ae981 */ /* 0x000f22000c1e1100 */
[----:B------:R-:W-:Y:S01]  /*5340*/  LOP3.LUT R72, R0, 0xc, RZ, 0xfc, !PT ;  /* 0x0000000c00487812 */ /* 0x000fe200078efcff */
[----:B------:R-:W0:Y:S02]  /*5350*/  LDC R140, c[0x0][0x238] ;  /* 0x00008e00ff8c7b82 */ /* 0x000e240000000800 */
[----:B------:R1:W4:Y:S02]  /*5360*/  @!P5 LDG.E.U8 R76, desc[UR30][R64.64] ;  /* 0x0000001e404cd981 */ /* 0x000324000c1e1100 */
[----:B---3--:R-:W-:-:S04]  /*5370*/  IMAD R72, R72, R73, RZ ;  /* 0x0000004948487224 */ /* 0x008fc800078e02ff */
[----:B------:R-:W3:Y:S01]  /*5380*/  LDC R73, c[0x0][0x238] ;  /* 0x00008e00ff497b82 */ /* 0x000ee20000000800 */
[----:B--2---:R-:W-:Y:S01]  /*5390*/  IMAD R116, R116, R132, RZ ;  /* 0x0000008474747224 */ /* 0x004fe200078e02ff */
[----:B------:R-:W-:-:S06]  /*53a0*/  LOP3.LUT R115, R0, 0xc, RZ, 0xfc, !PT ;  /* 0x0000000c00737812 */ /* 0x000fcc00078efcff */
[----:B------:R-:W2:Y:S01]  /*53b0*/  LDC R132, c[0x0][0x238] ;  /* 0x00008e00ff847b82 */ /* 0x000ea20000000800 */
[----:B-1----:R-:W-:-:S04]  /*53c0*/  IADD3 R64, P5, R116, R52, RZ ;  /* 0x0000003474407210 */ /* 0x002fc80007fbe0ff */
[----:B------:R-:W-:-:S03]  /*53d0*/  LEA.HI.X.SX32 R65, R116, R53, 0x1, P5 ;  /* 0x0000003574417211 */ /* 0x000fc600028f0eff */
[----:B------:R-:W1:Y:S01]  /*53e0*/  LDC R116, c[0x0][0x238] ;  /* 0x00008e00ff747b82 */ /* 0x000e620000000800 */
[----:B------:R-:W-:Y:S02]  /*53f0*/  ISETP.GE.AND P4, PT, R115, UR5, PT ;  /* 0x0000000573007c0c */ /* 0x000fe4000bf86270 */
[----:B------:R-:W-:Y:S02]  /*5400*/  LOP3.LUT R115, R0, 0x10, RZ, 0xfc, !PT ;  /* 0x0000001000737812 */ /* 0x000fe400078efcff */
[C---:B------:R-:W-:Y:S02]  /*5410*/  IADD3 R66, P6, R72.reuse, R52, RZ ;  /* 0x0000003448427210 */ /* 0x040fe40007fde0ff */
[----:B------:R-:W-:Y:S02]  /*5420*/  ISETP.GE.AND P1, PT, R115, UR5, PT ;  /* 0x0000000573007c0c */ /* 0x000fe4000bf26270 */
[----:B------:R-:W-:Y:S02]  /*5430*/  LEA.HI.X.SX32 R67, R72, R53, 0x1, P6 ;  /* 0x0000003548437211 */ /* 0x000fe400030f0eff */
[----:B------:R-:W-:-:S02]  /*5440*/  LOP3.LUT R115, R0, 0x14, RZ, 0xfc, !PT ;  /* 0x0000001400737812 */ /* 0x000fc400078efcff */
[C---:B------:R-:W-:Y:S01]  /*5450*/  LOP3.LUT R72, R0.reuse, 0x14, RZ, 0xfc, !PT ;  /* 0x0000001400487812 */ /* 0x040fe200078efcff */
[----:B------:R0:W4:Y:S01]  /*5460*/  @!P4 LDG.E.U8 R75, desc[UR30][R66.64] ;  /* 0x0000001e424bc981 */ /* 0x000122000c1e1100 */
[----:B------:R-:W-:Y:S02]  /*5470*/  ISETP.GE.AND P6, PT, R115, UR5, PT ;  /* 0x0000000573007c0c */ /* 0x000fe4000bfc6270 */
[----:B------:R-:W-:Y:S01]  /*5480*/  LOP3.LUT R115, R0, 0x18, RZ, 0xfc, !PT ;  /* 0x0000001800737812 */ /* 0x000fe200078efcff */
[----:B---3--:R-:W-:Y:S02]  /*5490*/  IMAD R72, R72, R73, RZ ;  /* 0x0000004948487224 */ /* 0x008fe400078e02ff */
[----:B------:R3:W4:Y:S01]  /*54a0*/  @!P1 LDG.E.U8 R79, desc[UR30][R64.64] ;  /* 0x0000001e404f9981 */ /* 0x000722000c1e1100 */
[C---:B------:R-:W-:Y:S01]  /*54b0*/  ISETP.GE.AND P5, PT, R115.reuse, UR5, PT ;  /* 0x0000000573007c0c */ /* 0x040fe2000bfa6270 */
[----:B-1----:R-:W-:Y:S01]  /*54c0*/  IMAD R115, R115, R116, RZ ;  /* 0x0000007473737224 */ /* 0x002fe200078e02ff */
[C---:B0-----:R-:W-:Y:S01]  /*54d0*/  IADD3 R66, P4, R72.reuse, R52, RZ ;  /* 0x0000003448427210 */ /* 0x041fe20007f9e0ff */
[----:B------:R-:W0:Y:S03]  /*54e0*/  LDC R116, c[0x0][0x238] ;  /* 0x00008e00ff747b82 */ /* 0x000e260000000800 */
[----:B------:R-:W-:-:S05]  /*54f0*/  LEA.HI.X.SX32 R67, R72, R53, 0x1, P4 ;  /* 0x0000003548437211 */ /* 0x000fca00020f0eff */
[----:B------:R-:W1:Y:S01]  /*5500*/  LDC R72, c[0x0][0x238] ;  /* 0x00008e00ff487b82 */ /* 0x000e620000000800 */
[----:B---3--:R-:W-:-:S04]  /*5510*/  IADD3 R64, P1, R115, R52, RZ ;  /* 0x0000003473407210 */ /* 0x008fc80007f3e0ff */
[----:B------:R-:W-:Y:S02]  /*5520*/  LEA.HI.X.SX32 R65, R115, R53, 0x1, P1 ;  /* 0x0000003573417211 */ /* 0x000fe400008f0eff */
[C---:B------:R-:W-:Y:S02]  /*5530*/  LOP3.LUT R115, R0.reuse, 0x20, RZ, 0xfc, !PT ;  /* 0x0000002000737812 */ /* 0x040fe400078efcff */
[----:B------:R-:W-:-:S03]  /*5540*/  LOP3.LUT R2, R0, 0x1c, RZ, 0xfc, !PT ;  /* 0x0000001c00027812 */ /* 0x000fc600078efcff */
[----:B0-----:R-:W-:Y:S02]  /*5550*/  IMAD R115, R115, R116, RZ ;  /* 0x0000007473737224 */ /* 0x001fe400078e02ff */
[----:B------:R-:W0:Y:S01]  /*5560*/  LDC R116, c[0x0][0x238] ;  /* 0x00008e00ff747b82 */ /* 0x000e220000000800 */
[----:B------:R-:W-:Y:S01]  /*5570*/  PRMT R80, RZ, 0x7610, R80 ;  /* 0x00007610ff507816 */ /* 0x000fe20000000050 */
[----:B-1----:R-:W-:Y:S01]  /*5580*/  IMAD R2, R2, R72, RZ ;  /* 0x0000004802027224 */ /* 0x002fe200078e02ff */
[----:B------:R-:W-:-:S05]  /*5590*/  PRMT R78, RZ, 0x7610, R78 ;  /* 0x00007610ff4e7816 */ /* 0x000fca000000004e */
[----:B------:R-:W1:Y:S01]  /*55a0*/  LDC R72, c[0x0][0x238] ;  /* 0x00008e00ff487b82 */ /* 0x000e620000000800 */
[----:B------:R3:W4:Y:S01]  /*55b0*/  @!P5 LDG.E.U8 R80, desc[UR30][R64.64] ;  /* 0x0000001e4050d981 */ /* 0x000722000c1e1100 */
[----:B------:R-:W-:-:S03]  /*55c0*/  LOP3.LUT R73, R0, 0x1c, RZ, 0xfc, !PT ;  /* 0x0000001c00497812 */ /* 0x000fc600078efcff */
[----:B------:R2:W4:Y:S01]  /*55d0*/  @!P6 LDG.E.U8 R78, desc[UR30][R66.64] ;  /* 0x0000001e424ee981 */ /* 0x000522000c1e1100 */
[-C--:B---3--:R-:W-:Y:S02]  /*55e0*/  IADD3 R64, P5, R115, R52.reuse, RZ ;  /* 0x0000003473407210 */ /* 0x088fe40007fbe0ff */
[----:B------:R-:W-:Y:S02]  /*55f0*/  ISETP.GE.AND P4, PT, R73, UR5, PT ;  /* 0x0000000549007c0c */ /* 0x000fe4000bf86270 */
[----:B------:R-:W-:Y:S02]  /*5600*/  LEA.HI.X.SX32 R65, R115, R53, 0x1, P5 ;  /* 0x0000003573417211 */ /* 0x000fe400028f0eff */
[----:B--2---:R-:W-:Y:S02]  /*5610*/  IADD3 R66, P6, R2, R52, RZ ;  /* 0x0000003402427210 */ /* 0x004fe40007fde0ff */
[C---:B------:R-:W-:Y:S02]  /*5620*/  LOP3.LUT R115, R0.reuse, 0x28, RZ, 0xfc, !PT ;  /* 0x0000002800737812 */ /* 0x040fe400078efcff */
[----:B------:R-:W-:-:S02]  /*5630*/  LOP3.LUT R73, R0, 0x20, RZ, 0xfc, !PT ;  /* 0x0000002000497812 */ /* 0x000fc400078efcff */
[----:B------:R-:W-:Y:S01]  /*5640*/  LEA.HI.X.SX32 R67, R2, R53, 0x1, P6 ;  /* 0x0000003502437211 */ /* 0x000fe200030f0eff */
[----:B0-----:R-:W-:Y:S01]  /*5650*/  IMAD R115, R115, R116, RZ ;  /* 0x0000007473737224 */ /* 0x001fe200078e02ff */
[----:B------:R-:W-:Y:S01]  /*5660*/  LOP3.LUT R2, R0, 0x24, RZ, 0xfc, !PT ;  /* 0x0000002400027812 */ /* 0x000fe200078efcff */
[----:B------:R-:W0:Y:S01]  /*5670*/  LDC R116, c[0x0][0x238] ;  /* 0x00008e00ff747b82 */ /* 0x000e220000000800 */
[----:B------:R-:W-:Y:S02]  /*5680*/  ISETP.GE.AND P1, PT, R73, UR5, PT ;  /* 0x0000000549007c0c */ /* 0x000fe4000bf26270 */
[----:B------:R-:W-:Y:S01]  /*5690*/  PRMT R81, RZ, 0x7610, R81 ;  /* 0x00007610ff517816 */ /* 0x000fe20000000051 */
[----:B-1----:R-:W-:Y:S01]  /*56a0*/  IMAD R2, R2, R72, RZ ;  /* 0x0000004802027224 */ /* 0x002fe200078e02ff */
[----:B------:R-:W-:-:S03]  /*56b0*/  PRMT R83, RZ, 0x7610, R83 ;  /* 0x00007610ff537816 */ /* 0x000fc60000000053 */
[----:B------:R-:W1:Y:S01]  /*56c0*/  LDC R72, c[0x0][0x238] ;  /* 0x00008e00ff487b82 */ /* 0x000e620000000800 */
[----:B------:R2:W3:Y:S01]  /*56d0*/  @!P4 LDG.E.U8 R81, desc[UR30][R66.64] ;  /* 0x0000001e4251c981 */ /* 0x0004e2000c1e1100 */
[----:B------:R-:W-:-:S04]  /*56e0*/  LOP3.LUT R73, R0, 0x24, RZ, 0xfc, !PT ;  /* 0x0000002400497812 */ /* 0x000fc800078efcff */
[----:B------:R2:W3:Y:S02]  /*56f0*/  @!P1 LDG.E.U8 R83, desc[UR30][R64.64] ;  /* 0x0000001e40539981 */ /* 0x0004e4000c1e1100 */
[----:B--2---:R-:W-:-:S04]  /*5700*/  IADD3 R66, P4, R2, R52, RZ ;  /* 0x0000003402427210 */ /* 0x004fc80007f9e0ff */
[-C--:B------:R-:W-:Y:S02]  /*5710*/  LEA.HI.X.SX32 R67, R2, R53.reuse, 0x1, P4 ;  /* 0x0000003502437211 */ /* 0x080fe400020f0eff */
[----:B------:R-:W-:Y:S02]  /*5720*/  IADD3 R64, P4, R115, R52, RZ ;  /* 0x0000003473407210 */ /* 0x000fe40007f9e0ff */
[----:B------:R-:W-:Y:S02]  /*5730*/  ISETP.GE.AND P6, PT, R73, UR5, PT ;  /* 0x0000000549007c0c */ /* 0x000fe4000bfc6270 */
[----:B------:R-:W-:Y:S02]  /*5740*/  LEA.HI.X.SX32 R65, R115, R53, 0x1, P4 ;  /* 0x0000003573417211 */ /* 0x000fe400020f0eff */
[C---:B------:R-:W-:Y:S02]  /*5750*/  LOP3.LUT R115, R0.reuse, 0x30, RZ, 0xfc, !PT ;  /* 0x0000003000737812 */ /* 0x040fe400078efcff */
[----:B------:R-:W-:-:S02]  /*5760*/  LOP3.LUT R73, R0, 0x28, RZ, 0xfc, !PT ;  /* 0x0000002800497812 */ /* 0x000fc400078efcff */
[----:B------:R-:W-:Y:S01]  /*5770*/  LOP3.LUT R2, R0, 0x2c, RZ, 0xfc, !PT ;  /* 0x0000002c00027812 */ /* 0x000fe200078efcff */
[----:B0-----:R-:W-:Y:S01]  /*5780*/  IMAD R115, R115, R116, RZ ;  /* 0x0000007473737224 */ /* 0x001fe200078e02ff */
[----:B------:R-:W-:Y:S01]  /*5790*/  ISETP.GE.AND P5, PT, R73, UR5, PT ;  /* 0x0000000549007c0c */ /* 0x000fe2000bfa6270 */
[----:B------:R-:W0:Y:S01]  /*57a0*/  LDC R116, c[0x0][0x238] ;  /* 0x00008e00ff747b82 */ /* 0x000e220000000800 */
[----:B------:R-:W-:Y:S01]  /*57b0*/  PRMT R82, RZ, 0x7610, R82 ;  /* 0x00007610ff527816 */ /* 0x000fe20000000052 */
[----:B-1----:R-:W-:Y:S01]  /*57c0*/  IMAD R2, R2, R72, RZ ;  /* 0x0000004802027224 */ /* 0x002fe200078e02ff */
[----:B------:R-:W-:-:S04]  /*57d0*/  PRMT R108, RZ, 0x7610, R108 ;  /* 0x00007610ff6c7816 */ /* 0x000fc8000000006c */
[----:B------:R1:W2:Y:S01]  /*57e0*/  @!P6 LDG.E.U8 R82, desc[UR30][R66.64] ;  /* 0x0000001e4252e981 */ /* 0x0002a2000c1e1100 */
[----:B------:R-:W0:Y:S04]  /*57f0*/  LDC R72, c[0x0][0x238] ;  /* 0x00008e00ff487b82 */ /* 0x000e280000000800 */
[----:B------:R1:W2:Y:S02]  /*5800*/  @!P5 LDG.E.U8 R108, desc[UR30][R64.64] ;  /* 0x0000001e406cd981 */ /* 0x0002a4000c1e1100 */
[----:B-1----:R-:W-:-:S04]  /*5810*/  IADD3 R66, P6, R2, R52, RZ ;  /* 0x0000003402427210 */ /* 0x002fc80007fde0ff */
[-C--:B------:R-:W-:Y:S02]  /*5820*/  LEA.HI.X.SX32 R67, R2, R53.reuse, 0x1, P6 ;  /* 0x0000003502437211 */ /* 0x080fe400030f0eff */
[C---:B------:R-:W-:Y:S02]  /*5830*/  IADD3 R64, P6, R115.reuse, R52, RZ ;  /* 0x0000003473407210 */ /* 0x040fe40007fde0ff */
[C---:B------:R-:W-:Y:S02]  /*5840*/  LOP3.LUT R73, R0.reuse, 0x2c, RZ, 0xfc, !PT ;  /* 0x0000002c00497812 */ /* 0x040fe400078efcff */
[----:B------:R-:W-:Y:S02]  /*5850*/  LEA.HI.X.SX32 R65, R115, R53, 0x1, P6 ;  /* 0x0000003573417211 */ /* 0x000fe400030f0eff */
[----:B------:R-:W-:Y:S02]  /*5860*/  LOP3.LUT R115, R0, 0x38, RZ, 0xfc, !PT ;  /* 0x0000003800737812 */ /* 0x000fe400078efcff */
[----:B------:R-:W-:-:S02]  /*5870*/  ISETP.GE.AND P1, PT, R73, UR5, PT ;  /* 0x0000000549007c0c */ /* 0x000fc4000bf26270 */
[C---:B------:R-:W-:Y:S01]  /*5880*/  LOP3.LUT R73, R0.reuse, 0x30, RZ, 0xfc, !PT ;  /* 0x0000003000497812 */ /* 0x040fe200078efcff */
[----:B0-----:R-:W-:Y:S02]  /*5890*/  IMAD R115, R115, R116, RZ ;  /* 0x0000007473737224 */ /* 0x001fe400078e02ff */
[----:B------:R-:W0:Y:S01]  /*58a0*/  LDC R116, c[0x0][0x238] ;  /* 0x00008e00ff747b82 */ /* 0x000e220000000800 */
[----:B------:R-:W-:Y:S02]  /*58b0*/  ISETP.GE.AND P4, PT, R73, UR5, PT ;  /* 0x0000000549007c0c */ /* 0x000fe4000bf86270 */
[C---:B------:R-:W-:Y:S02]  /*58c0*/  LOP3.LUT R2, R0.reuse, 0x34, RZ, 0xfc, !PT ;  /* 0x0000003400027812 */ /* 0x040fe400078efcff */
[----:B------:R-:W-:Y:S02]  /*58d0*/  LOP3.LUT R73, R0, 0x34, RZ, 0xfc, !PT ;  /* 0x0000003400497812 */ /* 0x000fe400078efcff */
[----:B------:R-:W-:Y:S01]  /*58e0*/  PRMT R109, RZ, 0x7610, R109 ;  /* 0x00007610ff6d7816 */ /* 0x000fe2000000006d */
[----:B------:R-:W-:Y:S01]  /*58f0*/  IMAD R2, R2, R72, RZ ;  /* 0x0000004802027224 */ /* 0x000fe200078e02ff */
[----:B------:R-:W-:Y:S01]  /*5900*/  ISETP.GE.AND P5, PT, R73, UR5, PT ;  /* 0x0000000549007c0c */ /* 0x000fe2000bfa6270 */
[----:B------:R-:W1:Y:S01]  /*5910*/  LDC R72, c[0x0][0x238] ;  /* 0x00008e00ff487b82 */ /* 0x000e620000000800 */
[----:B------:R-:W-:-:S02]  /*5920*/  LOP3.LUT R73, R0, 0x38, RZ, 0xfc, !PT ;  /* 0x0000003800497812 */ /* 0x000fc400078efcff */
[----:B------:R-:W-:Y:S01]  /*5930*/  PRMT R111, RZ, 0x7610, R111 ;  /* 0x00007610ff6f7816 */ /* 0x000fe2000000006f */
[----:B------:R0:W2:Y:S01]  /*5940*/  @!P1 LDG.E.U8 R109, desc[UR30][R66.64] ;  /* 0x0000001e426d9981 */ /* 0x0000a2000c1e1100 */
[----:B------:R-:W-:Y:S02]  /*5950*/  ISETP.GE.AND P6, PT, R73, UR5, PT ;  /* 0x0000000549007c0c */ /* 0x000fe4000bfc6270 */
[----:B------:R-:W-:Y:S02]  /*5960*/  LOP3.LUT R73, R0, 0x3c, RZ, 0xfc, !PT ;  /* 0x0000003c00497812 */ /* 0x000fe400078efcff */
[----:B------:R0:W2:Y:S02]  /*5970*/  @!P4 LDG.E.U8 R111, desc[UR30][R64.64] ;  /* 0x0000001e406fc981 */ /* 0x0000a4000c1e1100 */
[----:B0-----:R-:W-:-:S04]  /*5980*/  IADD3 R66, P1, R2, R52, RZ ;  /* 0x0000003402427210 */ /* 0x001fc80007f3e0ff */
[-C--:B------:R-:W-:Y:S02]  /*5990*/  LEA.HI.X.SX32 R67, R2, R53.reuse, 0x1, P1 ;  /* 0x0000003502437211 */ /* 0x080fe400008f0eff */
[----:B------:R-:W-:Y:S02]  /*59a0*/  ISETP.GE.AND P1, PT, R73, UR5, PT ;  /* 0x0000000549007c0c */ /* 0x000fe4000bf26270 */
[C---:B------:R-:W-:Y:S02]  /*59b0*/  IADD3 R64, P4, R115.reuse, R52, RZ ;  /* 0x0000003473407210 */ /* 0x040fe40007f9e0ff */
[C---:B------:R-:W-:Y:S02]  /*59c0*/  LOP3.LUT R73, R0.reuse, 0x40, RZ, 0xfc, !PT ;  /* 0x0000004000497812 */ /* 0x040fe400078efcff */
[----:B------:R-:W-:Y:S02]  /*59d0*/  LEA.HI.X.SX32 R65, R115, R53, 0x1, P4 ;  /* 0x0000003573417211 */ /* 0x000fe400020f0eff */
[----:B------:R-:W-:Y:S01]  /*59e0*/  PRMT R112, RZ, 0x7610, R112 ;  /* 0x00007610ff707816 */ /* 0x000fe20000000070 */
[----:B------:R-:W0:Y:S01]  /*59f0*/  LDC R115, c[0x0][0x238] ;  /* 0x00008e00ff737b82 */ /* 0x000e220000000800 */
[C---:B------:R-:W-:Y:S01]  /*5a00*/  ISETP.GE.AND P4, PT, R73.reuse, UR5, PT ;  /* 0x0000000549007c0c */ /* 0x040fe2000bf86270 */
[----:B------:R-:W-:Y:S01]  /*5a10*/  IMAD R73, R73, R116, RZ ;  /* 0x0000007449497224 */ /* 0x000fe200078e02ff */
[----:B------:R-:W-:-:S02]  /*5a20*/  LOP3.LUT R2, R0, 0x3c, RZ, 0xfc, !PT ;  /* 0x0000003c00027812 */ /* 0x000fc400078efcff */
[----:B------:R1:W2:Y:S01]  /*5a30*/  @!P6 LDG.E.U8 R112, desc[UR30][R64.64] ;  /* 0x0000001e4070e981 */ /* 0x0002a2000c1e1100 */
[----:B------:R-:W-:Y:S02]  /*5a40*/  PRMT R110, RZ, 0x7610, R110 ;  /* 0x00007610ff6e7816 */ /* 0x000fe4000000006e */
[----:B-1----:R-:W-:Y:S01]  /*5a50*/  IMAD R2, R2, R72, RZ ;  /* 0x0000004802027224 */ /* 0x002fe200078e02ff */
[----:B------:R-:W1:Y:S03]  /*5a60*/  LDC R116, c[0x0][0x238] ;  /* 0x00008e00ff747b82 */ /* 0x000e660000000800 */
[----:B------:R0:W2:Y:S01]  /*5a70*/  @!P5 LDG.E.U8 R110, desc[UR30][R66.64] ;  /* 0x0000001e426ed981 */ /* 0x0000a2000c1e1100 */
[----:B------:R-:W-:-:S04]  /*5a80*/  IADD3 R64, P6, R73, R52, RZ ;  /* 0x0000003449407210 */ /* 0x000fc80007fde0ff */
[-C--:B------:R-:W-:Y:S02]  /*5a90*/  LEA.HI.X.SX32 R65, R73, R53.reuse, 0x1, P6 ;  /* 0x0000003549417211 */ /* 0x080fe400030f0eff */
[----:B------:R-:W1:Y:S01]  /*5aa0*/  LDC R73, c[0x0][0x238] ;  /* 0x00008e00ff497b82 */ /* 0x000e620000000800 */
[----:B0-----:R-:W-:Y:S02]  /*5ab0*/  IADD3 R66, P5, R2, R52, RZ ;  /* 0x0000003402427210 */ /* 0x001fe40007fbe0ff */
[----:B------:R-:W-:Y:S02]  /*5ac0*/  LOP3.LUT R72, R0, 0x44, RZ, 0xfc, !PT ;  /* 0x0000004400487812 */ /* 0x000fe400078efcff */
[----:B------:R-:W-:Y:S02]  /*5ad0*/  LEA.HI.X.SX32 R67, R2, R53, 0x1, P5 ;  /* 0x0000003502437211 */ /* 0x000fe400028f0eff */
[----:B------:R-:W-:Y:S02]  /*5ae0*/  LOP3.LUT R2, R0, 0x44, RZ, 0xfc, !PT ;  /* 0x0000004400027812 */ /* 0x000fe400078efcff */
[----:B------:R-:W-:Y:S01]  /*5af0*/  PRMT R114, RZ, 0x7610, R114 ;  /* 0x00007610ff727816 */ /* 0x000fe20000000072 */
[----:B------:R-:W-:Y:S01]  /*5b00*/  IMAD R72, R72, R115, RZ ;  /* 0x0000007348487224 */ /* 0x000fe200078e02ff */
[----:B------:R-:W-:-:S02]  /*5b10*/  ISETP.GE.AND P5, PT, R2, UR5, PT ;  /* 0x0000000502007c0c */ /* 0x000fc4000bfa6270 */
[----:B------:R-:W-:Y:S02]  /*5b20*/  LOP3.LUT R2, R0, 0x48, RZ, 0xfc, !PT ;  /* 0x0000004800027812 */ /* 0x000fe400078efcff */
[----:B------:R0:W2:Y:S01]  /*5b30*/  @!P1 LDG.E.U8 R114, desc[UR30][R66.64] ;  /* 0x0000001e42729981 */ /* 0x0000a2000c1e1100 */
[----:B------:R-:W-:Y:S02]  /*5b40*/  PRMT R117, RZ, 0x7610, R117 ;  /* 0x00007610ff757816 */ /* 0x000fe40000000075 */
[----:B------:R-:W-:Y:S02]  /*5b50*/  ISETP.GE.AND P6, PT, R2, UR5, PT ;  /* 0x0000000502007c0c */ /* 0x000fe4000bfc6270 */
[----:B0-----:R-:W-:Y:S01]  /*5b60*/  IADD3 R66, P1, R72, R52, RZ ;  /* 0x0000003448427210 */ /* 0x001fe20007f3e0ff */
[----:B-1----:R-:W-:Y:S01]  /*5b70*/  IMAD R2, R2, R73, RZ ;  /* 0x0000004902027224 */ /* 0x002fe200078e02ff */
[----:B------:R-:W-:Y:S01]  /*5b80*/  LOP3.LUT R115, R0, 0x4c, RZ, 0xfc, !PT ;  /* 0x0000004c00737812 */ /* 0x000fe200078efcff */
[----:B------:R-:W0:Y:S01]  /*5b90*/  LDC R73, c[0x0][0x238] ;  /* 0x00008e00ff497b82 */ /* 0x000e220000000800 */
[----:B------:R-:W-:-:S05]  /*5ba0*/  LEA.HI.X.SX32 R67, R72, R53, 0x1, P1 ;  /* 0x0000003548437211 */ /* 0x000fca00008f0eff */
[----:B------:R1:W2:Y:S01]  /*5bb0*/  @!P5 LDG.E.U8 R117, desc[UR30][R66.64] ;  /* 0x0000001e4275d981 */ /* 0x0002a2000c1e1100 */
[C---:B------:R-:W-:Y:S01]  /*5bc0*/  ISETP.GE.AND P5, PT, R115.reuse, UR5, PT ;  /* 0x0000000573007c0c */ /* 0x040fe2000bfa6270 */
[----:B------:R-:W-:Y:S02]  /*5bd0*/  IMAD R115, R115, R116, RZ ;  /* 0x0000007473737224 */ /* 0x000fe400078e02ff */
[----:B------:R-:W4:Y:S01]  /*5be0*/  LDC R116, c[0x0][0x238] ;  /* 0x00008e00ff747b82 */ /* 0x000f220000000800 */
[----:B------:R-:W-:-:S06]  /*5bf0*/  PRMT R113, RZ, 0x7610, R113 ;  /* 0x00007610ff717816 */ /* 0x000fcc0000000071 */
[----:B------:R1:W2:Y:S02]  /*5c00*/  @!P4 LDG.E.U8 R113, desc[UR30][R64.64] ;  /* 0x0000001e4071c981 */ /* 0x0002a4000c1e1100 */
[-C--:B-1----:R-:W-:Y:S02]  /*5c10*/  IADD3 R66, P4, R115, R52.reuse, RZ ;  /* 0x0000003473427210 */ /* 0x082fe40007f9e0ff */
[----:B------:R-:W-:-:S04]  /*5c20*/  IADD3 R64, P1, R2, R52, RZ ;  /* 0x0000003402407210 */ /* 0x000fc80007f3e0ff */
[-C--:B------:R-:W-:Y:S02]  /*5c30*/  LEA.HI.X.SX32 R65, R2, R53.reuse, 0x1, P1 ;  /* 0x0000003502417211 */ /* 0x080fe400008f0eff */
[----:B------:R-:W-:Y:S02]  /*5c40*/  LOP3.LUT R2, R0, 0x50, RZ, 0xfc, !PT ;  /* 0x0000005000027812 */ /* 0x000fe400078efcff */
[----:B------:R-:W-:Y:S02]  /*5c50*/  PRMT R118, RZ, 0x7610, R118 ;  /* 0x00007610ff767816 */ /* 0x000fe40000000076 */
[----:B------:R-:W-:Y:S01]  /*5c60*/  LEA.HI.X.SX32 R67, R115, R53, 0x1, P4 ;  /* 0x0000003573437211 */ /* 0x000fe200020f0eff */
[----:B0-----:R-:W-:Y:S01]  /*5c70*/  IMAD R2, R2, R73, RZ ;  /* 0x0000004902027224 */ /* 0x001fe200078e02ff */
[----:B------:R-:W-:Y:S01]  /*5c80*/  LOP3.LUT R115, R0, 0x54, RZ, 0xfc, !PT ;  /* 0x0000005400737812 */ /* 0x000fe200078efcff */
[----:B------:R-:W0:Y:S01]  /*5c90*/  LDC R73, c[0x0][0x238] ;  /* 0x00008e00ff497b82 */ /* 0x000e220000000800 */
[----:B------:R-:W-:Y:S01]  /*5ca0*/  PRMT R119, RZ, 0x7610, R119 ;  /* 0x00007610ff777816 */ /* 0x000fe20000000077 */
[----:B------:R1:W2:Y:S02]  /*5cb0*/  @!P6 LDG.E.U8 R118, desc[UR30][R64.64] ;  /* 0x0000001e4076e981 */ /* 0x0002a4000c1e1100 */
[----:B----4-:R-:W-:-:S03]  /*5cc0*/  IMAD R115, R115, R116, RZ ;  /* 0x0000007473737224 */ /* 0x010fc600078e02ff */
[----:B------:R4:W2:Y:S01]  /*5cd0*/  @!P5 LDG.E.U8 R119, desc[UR30][R66.64] ;  /* 0x0000001e4277d981 */ /* 0x0008a2000c1e1100 */
[----:B------:R-:W3:Y:S01]  /*5ce0*/  LDC R116, c[0x0][0x238] ;  /* 0x00008e00ff747b82 */ /* 0x000ee20000000800 */
[----:B-1----:R-:W-:-:S04]  /*5cf0*/  IADD3 R64, P6, R2, R52, RZ ;  /* 0x0000003402407210 */ /* 0x002fc80007fde0ff */
[----:B------:R-:W-:Y:S02]  /*5d00*/  LEA.HI.X.SX32 R65, R2, R53, 0x1, P6 ;  /* 0x0000003502417211 */ /* 0x000fe400030f0eff */
[----:B----4-:R-:W-:-:S04]  /*5d10*/  IADD3 R66, P6, R115, R52, RZ ;  /* 0x0000003473427210 */ /* 0x010fc80007fde0ff */
[----:B------:R-:W-:Y:S02]  /*5d20*/  LEA.HI.X.SX32 R67, R115, R53, 0x1, P6 ;  /* 0x0000003573437211 */ /* 0x000fe400030f0eff */
[----:B------:R-:W1:Y:S01]  /*5d30*/  LDC R115, c[0x0][0x238] ;  /* 0x00008e00ff737b82 */ /* 0x000e620000000800 */
[C---:B------:R-:W-:Y:S02]  /*5d40*/  LOP3.LUT R2, R0.reuse, 0x60, RZ, 0xfc, !PT ;  /* 0x0000006000027812 */ /* 0x040fe400078efcff */
[----:B------:R-:W-:-:S03]  /*5d50*/  LOP3.LUT R72, R0, 0x5c, RZ, 0xfc, !PT ;  /* 0x0000005c00487812 */ /* 0x000fc600078efcff */
[----:B0-----:R-:W-:Y:S01]  /*5d60*/  IMAD R2, R2, R73, RZ ;  /* 0x0000004902027224 */ /* 0x001fe200078e02ff */
[----:B------:R-:W-:Y:S02]  /*5d70*/  LOP3.LUT R73, R0, 0x64, RZ, 0xfc, !PT ;  /* 0x0000006400497812 */ /* 0x000fe400078efcff */
[----:B------:R-:W-:Y:S02]  /*5d80*/  ISETP.GE.AND P1, PT, R72, UR5, PT ;  /* 0x0000000548007c0c */ /* 0x000fe4000bf26270 */
[----:B------:R-:W-:Y:S02]  /*5d90*/  LOP3.LUT R72, R0, 0x60, RZ, 0xfc, !PT ;  /* 0x0000006000487812 */ /* 0x000fe400078efcff */
[----:B------:R-:W-:Y:S02]  /*5da0*/  PRMT R121, RZ, 0x7610, R121 ;  /* 0x00007610ff797816 */ /* 0x000fe40000000079 */
[----:B------:R-:W-:Y:S02]  /*5db0*/  ISETP.GE.AND P4, PT, R72, UR5, PT ;  /* 0x0000000548007c0c */ /* 0x000fe4000bf86270 */
[----:B------:R-:W-:-:S02]  /*5dc0*/  LOP3.LUT R72, R0, 0x64, RZ, 0xfc, !PT ;  /* 0x0000006400487812 */ /* 0x000fc400078efcff */
[----:B------:R0:W4:Y:S01]  /*5dd0*/  @!P0 LDG.E.U8 R121, desc[UR30][R64.64] ;  /* 0x0000001e40798981 */ /* 0x000122000c1e1100 */
[----:B-1----:R-:W-:Y:S02]  /*5de0*/  IMAD R73, R73, R115, RZ ;  /* 0x0000007349497224 */ /* 0x002fe400078e02ff */
[----:B------:R-:W1:Y:S01]  /*5df0*/  LDC R115, c[0x0][0x238] ;  /* 0x00008e00ff737b82 */ /* 0x000e620000000800 */
[----:B------:R-:W-:Y:S02]  /*5e00*/  ISETP.GE.AND P5, PT, R72, UR5, PT ;  /* 0x0000000548007c0c */ /* 0x000fe4000bfa6270 */
[----:B0-----:R-:W-:Y:S02]  /*5e10*/  IADD3 R64, P6, R2, R52, RZ ;  /* 0x0000003402407210 */ /* 0x001fe40007fde0ff */
[----:B------:R-:W-:Y:S02]  /*5e20*/  LOP3.LUT R72, R0, 0x68, RZ, 0xfc, !PT ;  /* 0x0000006800487812 */ /* 0x000fe400078efcff */
[----:B------:R-:W-:-:S02]  /*5e30*/  PRMT R120, RZ, 0x7610, R120 ;  /* 0x00007610ff787816 */ /* 0x000fc40000000078 */
[----:B------:R-:W-:Y:S02]  /*5e40*/  LEA.HI.X.SX32 R65, R2, R53, 0x1, P6 ;  /* 0x0000003502417211 */ /* 0x000fe400030f0eff */
[----:B------:R-:W-:Y:S02]  /*5e50*/  LOP3.LUT R2, R0, 0x70, RZ, 0xfc, !PT ;  /* 0x0000007000027812 */ /* 0x000fe400078efcff */
[----:B------:R-:W-:Y:S01]  /*5e60*/  ISETP.GE.AND P0, PT, R72, UR5, PT ;  /* 0x0000000548007c0c */ /* 0x000fe2000bf06270 */
[----:B------:R0:W4:Y:S01]  /*5e70*/  @!P3 LDG.E.U8 R120, desc[UR30][R66.64] ;  /* 0x0000001e4278b981 */ /* 0x000122000c1e1100 */
[----:B------:R-:W-:Y:S02]  /*5e80*/  LOP3.LUT R72, R0, 0x70, RZ, 0xfc, !PT ;  /* 0x0000007000487812 */ /* 0x000fe400078efcff */
[----:B------:R-:W-:Y:S01]  /*5e90*/  PRMT R125, RZ, 0x7610, R125 ;  /* 0x00007610ff7d7816 */ /* 0x000fe2000000007d */
[----:B---3--:R-:W-:Y:S01]  /*5ea0*/  IMAD R2, R2, R116, RZ ;  /* 0x0000007402027224 */ /* 0x008fe200078e02ff */
[----:B------:R-:W-:-:S02]  /*5eb0*/  ISETP.GE.AND P3, PT, R72, UR5, PT ;  /* 0x0000000548007c0c */ /* 0x000fc4000bf66270 */
[CC--:B0-----:R-:W-:Y:S02]  /*5ec0*/  IADD3 R66, P6, R73.reuse, R52.reuse, RZ ;  /* 0x0000003449427210 */ /* 0x0c1fe40007fde0ff */
[----:B------:R0:W3:Y:S01]  /*5ed0*/  @!P4 LDG.E.U8 R125, desc[UR30][R64.64] ;  /* 0x0000001e407dc981 */ /* 0x0000e2000c1e1100 */
[C---:B------:R-:W-:Y:S02]  /*5ee0*/  LOP3.LUT R72, R0.reuse, 0x6c, RZ, 0xfc, !PT ;  /* 0x0000006c00487812 */ /* 0x040fe400078efcff */
[----:B------:R-:W-:Y:S02]  /*5ef0*/  LEA.HI.X.SX32 R67, R73, R53, 0x1, P6 ;  /* 0x0000003549437211 */ /* 0x000fe400030f0eff */
[C---:B------:R-:W-:Y:S02]  /*5f00*/  LOP3.LUT R73, R0.reuse, 0x58, RZ, 0xfc, !PT ;  /* 0x0000005800497812 */ /* 0x040fe400078efcff */
[----:B------:R-:W-:Y:S02]  /*5f10*/  LOP3.LUT R133, R0, 0x74, RZ, 0xfc, !PT ;  /* 0x0000007400857812 */ /* 0x000fe400078efcff */
[----:B0-----:R-:W-:-:S02]  /*5f20*/  IADD3 R64, P6, R2, R52, RZ ;  /* 0x0000003402407210 */ /* 0x001fc40007fde0ff */
[----:B------:R-:W-:Y:S01]  /*5f30*/  PRMT R124, RZ, 0x7610, R124 ;  /* 0x00007610ff7c7816 */ /* 0x000fe2000000007c */
[----:B-1----:R-:W-:Y:S01]  /*5f40*/  IMAD R73, R73, R115, RZ ;  /* 0x0000007349497224 */ /* 0x002fe200078e02ff */
[----:B------:R-:W-:Y:S01]  /*5f50*/  PRMT R129, RZ, 0x7610, R129 ;  /* 0x00007610ff817816 */ /* 0x000fe20000000081 */
[----:B------:R-:W-:Y:S01]  /*5f60*/  IMAD R133, R133, R136, RZ ;  /* 0x0000008885857224 */ /* 0x000fe200078e02ff */
[----:B------:R-:W-:Y:S01]  /*5f70*/  ISETP.GE.AND P4, PT, R72, UR5, PT ;  /* 0x0000000548007c0c */ /* 0x000fe2000bf86270 */
[----:B------:R-:W0:Y:S01]  /*5f80*/  S2R R137, SR_TID.X ;  /* 0x0000000000897919 */ /* 0x000e220000002100 */
[----:B------:R-:W-:Y:S01]  /*5f90*/  LEA.HI.X.SX32 R65, R2, R53, 0x1, P6 ;  /* 0x0000003502417211 */ /* 0x000fe200030f0eff */
[----:B------:R-:W1:Y:S01]  /*5fa0*/  LDC R136, c[0x0][0x238] ;  /* 0x00008e00ff887b82 */ /* 0x000e620000000800 */
[----:B------:R-:W-:Y:S01]  /*5fb0*/  LOP3.LUT R72, R0, 0x74, RZ, 0xfc, !PT ;  /* 0x0000007400487812 */ /* 0x000fe200078efcff */
[----:B------:R0:W3:Y:S03]  /*5fc0*/  @!P5 LDG.E.U8 R124, desc[UR30][R66.64] ;  /* 0x0000001e427cd981 */ /* 0x0000e6000c1e1100 */
[----:B------:R-:W-:Y:S01]  /*5fd0*/  ISETP.GE.AND P5, PT, R72, UR5, PT ;  /* 0x0000000548007c0c */ /* 0x000fe2000bfa6270 */
[----:B------:R0:W3:Y:S01]  /*5fe0*/  @!P3 LDG.E.U8 R129, desc[UR30][R64.64] ;  /* 0x0000001e4081b981 */ /* 0x0000e2000c1e1100 */
[----:B------:R-:W-:-:S02]  /*5ff0*/  IADD3 R72, P3, R133, R52, RZ ;  /* 0x0000003485487210 */ /* 0x000fc40007f7e0ff */
[----:B0-----:R-:W-:-:S04]  /*6000*/  IADD3 R66, P6, R73, R52, RZ ;  /* 0x0000003449427210 */ /* 0x001fc80007fde0ff */
[-C--:B------:R-:W-:Y:S02]  /*6010*/  LEA.HI.X.SX32 R67, R73, R53.reuse, 0x1, P6 ;  /* 0x0000003549437211 */ /* 0x080fe400030f0eff */
[----:B------:R-:W-:Y:S02]  /*6020*/  LEA.HI.X.SX32 R73, R133, R53, 0x1, P3 ;  /* 0x0000003585497211 */ /* 0x000fe400018f0eff */
[----:B------:R-:W0:Y:S01]  /*6030*/  S2R R133, SR_TID.X ;  /* 0x0000000000857919 */ /* 0x000e220000002100 */
[----:B------:R-:W-:-:S05]  /*6040*/  LOP3.LUT R2, R0, 0x68, RZ, 0xfc, !PT ;  /* 0x0000006800027812 */ /* 0x000fca00078efcff */
[----:B------:R-:W-:Y:S02]  /*6050*/  IMAD R2, R2, R132, RZ ;  /* 0x0000008402027224 */ /* 0x000fe400078e02ff */
[----:B------:R-:W1:Y:S03]  /*6060*/  LDC R132, c[0x0][0x238] ;  /* 0x00008e00ff847b82 */ /* 0x000e660000000800 */
[----:B------:R-:W-:-:S04]  /*6070*/  IADD3 R64, P6, R2, R52, RZ ;  /* 0x0000003402407210 */ /* 0x000fc80007fde0ff */
[----:B------:R-:W-:Y:S02]  /*6080*/  LEA.HI.X.SX32 R65, R2, R53, 0x1, P6 ;  /* 0x0000003502417211 */ /* 0x000fe400030f0eff */
[----:B------:R-:W-:-:S06]  /*6090*/  PRMT R128, RZ, 0x7610, R128 ;  /* 0x00007610ff807816 */ /* 0x000fcc0000000080 */
[----:B------:R1:W3:Y:S01]  /*60a0*/  @!P5 LDG.E.U8 R128, desc[UR30][R72.64] ;  /* 0x0000001e4880d981 */ /* 0x0002e2000c1e1100 */
[----:B0-----:R-:W-:-:S04]  /*60b0*/  SHF.R.U32.HI R2, RZ, 0x5, R133 ;  /* 0x00000005ff027819 */ /* 0x001fc80000011685 */
[----:B------:R-:W-:-:S04]  /*60c0*/  SGXT.U32 R2, R2, 0x2 ;  /* 0x000000020202781a */ /* 0x000fc80000000000 */
[----:B------:R-:W-:-:S05]  /*60d0*/  LOP3.LUT R2, R2, 0x78, RZ, 0xfc, !PT ;  /* 0x0000007802027812 */ /* 0x000fca00078efcff */
[----:B-1----:R-:W-:Y:S02]  /*60e0*/  IMAD R2, R2, R132, RZ ;  /* 0x0000008402027224 */ /* 0x002fe400078e02ff */
[----:B------:R-:W0:Y:S03]  /*60f0*/  LDC R132, c[0x0][0x238] ;  /* 0x00008e00ff847b82 */ /* 0x000e260000000800 */
[C---:B------:R-:W-:Y:S02]  /*6100*/  IADD3 R72, P5, R2.reuse, R52, RZ ;  /* 0x0000003402487210 */ /* 0x040fe40007fbe0ff */
[--C-:B------:R-:W-:Y:S02]  /*6110*/  SHF.R.U32.HI R133, RZ, 0x5, R137.reuse ;  /* 0x00000005ff857819 */ /* 0x100fe40000011689 */
[----:B------:R-:W-:Y:S02]  /*6120*/  LEA.HI.X.SX32 R73, R2, R53, 0x1, P5 ;  /* 0x0000003502497211 */ /* 0x000fe400028f0eff */
[----:B------:R-:W-:-:S02]  /*6130*/  SHF.R.U32.HI R2, RZ, 0x5, R137 ;  /* 0x00000005ff027819 */ /* 0x000fc40000011689 */
[----:B------:R-:W-:Y:S02]  /*6140*/  LOP3.LUT R116, R0, 0x78, RZ, 0xfc, !PT ;  /* 0x0000007800747812 */ /* 0x000fe400078efcff */
[----:B------:R-:W-:Y:S02]  /*6150*/  SHF.R.U32.HI R137, RZ, 0x5, R137 ;  /* 0x00000005ff897819 */ /* 0x000fe40000011689 */
[----:B------:R-:W-:Y:S02]  /*6160*/  ISETP.GE.AND P6, PT, R116, UR5, PT ;  /* 0x0000000574007c0c */ /* 0x000fe4000bfc6270 */
[----:B------:R-:W-:Y:S02]  /*6170*/  SGXT.U32 R2, R2, 0x2 ;  /* 0x000000020202781a */ /* 0x000fe40000000000 */
[----:B------:R-:W-:Y:S02]  /*6180*/  SGXT.U32 R133, R133, 0x2 ;  /* 0x000000028585781a */ /* 0x000fe40000000000 */
[----:B------:R-:W-:-:S02]  /*6190*/  SGXT.U32 R137, R137, 0x2 ;  /* 0x000000028989781a */ /* 0x000fc40000000000 */
[----:B------:R-:W-:Y:S02]  /*61a0*/  LOP3.LUT R2, R2, 0x7c, RZ, 0xfc, !PT ;  /* 0x0000007c02027812 */ /* 0x000fe400078efcff */
[----:B------:R-:W-:Y:S02]  /*61b0*/  LOP3.LUT R137, R137, 0x5c, RZ, 0xfc, !PT ;  /* 0x0000005c89897812 */ /* 0x000fe400078efcff */
[----:B------:R-:W-:Y:S02]  /*61c0*/  LOP3.LUT R133, R133, 0x6c, RZ, 0xfc, !PT ;  /* 0x0000006c85857812 */ /* 0x000fe400078efcff */
[----:B------:R-:W-:Y:S02]  /*61d0*/  LOP3.LUT R115, R0, 0x7c, RZ, 0xfc, !PT ;  /* 0x0000007c00737812 */ /* 0x000fe400078efcff */
[----:B------:R-:W-:Y:S02]  /*61e0*/  PRMT R122, RZ, 0x7610, R122 ;  /* 0x00007610ff7a7816 */ /* 0x000fe4000000007a */
[----:B------:R-:W-:-:S02]  /*61f0*/  PRMT R126, RZ, 0x7610, R126 ;  /* 0x00007610ff7e7816 */ /* 0x000fc4000000007e */
[----:B------:R-:W-:Y:S01]  /*6200*/  PRMT R130, RZ, 0x7610, R130 ;  /* 0x00007610ff827816 */ /* 0x000fe20000000082 */
[----:B------:R-:W-:Y:S01]  /*6210*/  IMAD R137, R137, R140, RZ ;  /* 0x0000008c89897224 */ /* 0x000fe200078e02ff */
[----:B------:R-:W-:Y:S01]  /*6220*/  ISETP.GE.AND P3, PT, R115, UR5, PT ;  /* 0x0000000573007c0c */ /* 0x000fe2000bf66270 */
[----:B------:R-:W-:Y:S01]  /*6230*/  IMAD R133, R133, R136, RZ ;  /* 0x0000008885857224 */ /* 0x000fe200078e02ff */
[----:B------:R1:W3:Y:S01]  /*6240*/  @!P2 LDG.E.U8 R122, desc[UR30][R66.64] ;  /* 0x0000001e427aa981 */ /* 0x0002e2000c1e1100 */
[----:B0-----:R-:W-:Y:S01]  /*6250*/  IMAD R2, R2, R132, RZ ;  /* 0x0000008402027224 */ /* 0x001fe200078e02ff */
[----:B------:R-:W-:Y:S02]  /*6260*/  PRMT R123, RZ, 0x7610, R123 ;  /* 0x00007610ff7b7816 */ /* 0x000fe4000000007b */
[----:B------:R-:W-:Y:S01]  /*6270*/  PRMT R127, RZ, 0x7610, R127 ;  /* 0x00007610ff7f7816 */ /* 0x000fe2000000007f */
[----:B------:R0:W3:Y:S01]  /*6280*/  @!P0 LDG.E.U8 R126, desc[UR30][R64.64] ;  /* 0x0000001e407e8981 */ /* 0x0000e2000c1e1100 */
[----:B------:R-:W-:Y:S01]  /*6290*/  PRMT R131, RZ, 0x7610, R131 ;  /* 0x00007610ff837816 */ /* 0x000fe20000000083 */
[----:B------:R-:W2:Y:S02]  /*62a0*/  S2UR UR35, SR_CgaCtaId ;  /* 0x00000000002379c3 */ /* 0x000ea40000008800 */
[----:B------:R0:W3:Y:S01]  /*62b0*/  @!P6 LDG.E.U8 R130, desc[UR30][R72.64] ;  /* 0x0000001e4882e981 */ /* 0x0000e2000c1e1100 */
[----:B-1----:R-:W-:-:S02]  /*62c0*/  IADD3 R66, P2, R133, R52, RZ ;  /* 0x0000003485427210 */ /* 0x002fc40007f5e0ff */
[CC--:B0-----:R-:W-:Y:S01]  /*62d0*/  IADD3 R64, P5, R137.reuse, R52.reuse, RZ ;  /* 0x0000003489407210 */ /* 0x0c1fe20007fbe0ff */
[----:B------:R0:W-:Y:S01]  /*62e0*/  STL [R1+0x18], R52 ;  /* 0x0000183401007387 */ /* 0x0001e20000100800 */
[----:B------:R-:W-:Y:S01]  /*62f0*/  UMOV UR34, 0x400 ;  /* 0x0000040000227882 */ /* 0x000fe20000000000 */
[----:B------:R-:W1:Y:S01]  /*6300*/  LDC R115, c[0x0][0x23c] ;  /* 0x00008f00ff737b82 */ /* 0x000e620000000800 */
[C---:B------:R-:W-:Y:S02]  /*6310*/  IADD3 R72, P0, R2.reuse, R52, RZ ;  /* 0x0000003402487210 */ /* 0x040fe40007f1e0ff */
[-C--:B------:R-:W-:Y:S02]  /*6320*/  LEA.HI.X.SX32 R65, R137, R53.reuse, 0x1, P5 ;  /* 0x0000003589417211 */ /* 0x080fe400028f0eff */
[-C--:B------:R-:W-:Y:S02]  /*6330*/  LEA.HI.X.SX32 R67, R133, R53.reuse, 0x1, P2 ;  /* 0x0000003585437211 */ /* 0x080fe400010f0eff */
[----:B------:R-:W-:Y:S01]  /*6340*/  LEA.HI.X.SX32 R73, R2, R53, 0x1, P0 ;  /* 0x0000003502497211 */ /* 0x000fe200000f0eff */
[----:B------:R0:W3:Y:S04]  /*6350*/  @!P1 LDG.E.U8 R123, desc[UR30][R64.64] ;  /* 0x0000001e407b9981 */ /* 0x0000e8000c1e1100 */
[----:B------:R-:W3:Y:S04]  /*6360*/  @!P4 LDG.E.U8 R127, desc[UR30][R66.64] ;  /* 0x0000001e427fc981 */ /* 0x000ee8000c1e1100 */
[----:B------:R1:W3:Y:S04]  /*6370*/  @!P3 LDG.E.U8 R131, desc[UR30][R72.64] ;  /* 0x0000001e4883b981 */ /* 0x0002e8000c1e1100 */
[----:B------:R-:W-:Y:S04]  /*6380*/  STL [R1+0x1c], R53 ;  /* 0x00001c3501007387 */ /* 0x000fe80000100800 */
[----:B------:R-:W3:Y:S04]  /*6390*/  LDL.LU R2, [R1+0x8] ;  /* 0x0000080001027983 */ /* 0x000ee80000300800 */
[----:B------:R-:W3:Y:S01]  /*63a0*/  LDL.LU R0, [R1+0x4] ;  /* 0x0000040001007983 */ /* 0x000ee20000300800 */
[----:B------:R-:W0:Y:S01]  /*63b0*/  S2R R132, SR_TID.X ;  /* 0x0000000000847919 */ /* 0x000e220000002100 */
[----:B--2---:R-:W-:Y:S01]  /*63c0*/  ULEA UR34, UR35, UR34, 0x18 ;  /* 0x0000002223227291 */ /* 0x004fe2000f8ec03f */
[----:B0-----:R-:W-:Y:S01]  /*63d0*/  LOP3.LUT R116, R132, 0x7f, RZ, 0xc0, !PT ;  /* 0x0000007f84747812 */ /* 0x001fe200078ec0ff */
[----:B------:R-:W-:Y:S03]  /*63e0*/  BAR.SYNC.DEFER_BLOCKING 0x0 ;  /* 0x0000000000007b1d */ /* 0x000fe60000010000 */
[----:B------:R-:W-:-:S02]  /*63f0*/  LOP3.LUT R65, R116, 0x8, RZ, 0x3c, !PT ;  /* 0x0000000874417812 */ /* 0x000fc400078e3cff */
[C---:B------:R-:W-:Y:S02]  /*6400*/  LOP3.LUT R52, R116.reuse, 0x10, RZ, 0x3c, !PT ;  /* 0x0000001074347812 */ /* 0x040fe400078e3cff */
[----:B------:R-:W-:Y:S04]  /*6410*/  STS.U8 [R116+UR34], R77 ;  /* 0x0000004d74007988 */ /* 0x000fe80008000022 */
[----:B------:R-:W-:Y:S04]  /*6420*/  STS.U8 [R116+UR34+0x200], R79 ;  /* 0x0002004f74007988 */ /* 0x000fe80008000022 */
[----:B------:R-:W-:Y:S04]  /*6430*/  STS.U8 [R116+UR34+0x400], R83 ;  /* 0x0004005374007988 */ /* 0x000fe80008000022 */
[----:B------:R-:W-:Y:S04]  /*6440*/  STS.U8 [R116+UR34+0x600], R111 ;  /* 0x0006006f74007988 */ /* 0x000fe80008000022 */
[----:B------:R-:W-:Y:S04]  /*6450*/  STS.U8 [R116+UR34+0x800], R113 ;  /* 0x0008007174007988 */ /* 0x000fe80008000022 */
[----:B----4-:R-:W-:Y:S01]  /*6460*/  STS.U8 [R116+UR34+0xa00], R121 ;  /* 0x000a007974007988 */ /* 0x010fe20008000022 */
[----:B------:R-:W-:-:S03]  /*6470*/  ISETP.GE.AND P0, PT, R116, UR5, PT ;  /* 0x0000000574007c0c */ /* 0x000fc6000bf06270 */
[----:B---3--:R-:W-:Y:S04]  /*6480*/  STS.U8 [R116+UR34+0xc00], R125 ;  /* 0x000c007d74007988 */ /* 0x008fe80008000022 */
[----:B------:R-:W-:Y:S04]  /*6490*/  STS.U8 [R116+UR34+0xe00], R129 ;  /* 0x000e008174007988 */ /* 0x000fe80008000022 */
[----:B------:R-:W-:Y:S04]  /*64a0*/  STS.U8 [R65+UR34+0x80], R74 ;  /* 0x0000804a41007988 */ /* 0x000fe80008000022 */
[----:B------:R0:W-:Y:S04]  /*64b0*/  STS.U8 [R65+UR34+0x280], R78 ;  /* 0x0002804e41007988 */ /* 0x0001e80008000022 */
[----:B------:R-:W-:Y:S04]  /*64c0*/  STS.U8 [R65+UR34+0x480], R82 ;  /* 0x0004805241007988 */ /* 0x000fe80008000022 */
[----:B------:R-:W-:Y:S04]  /*64d0*/  STS.U8 [R65+UR34+0x680], R110 ;  /* 0x0006806e41007988 */ /* 0x000fe80008000022 */
[----:B------:R-:W-:Y:S04]  /*64e0*/  STS.U8 [R65+UR34+0x880], R117 ;  /* 0x0008807541007988 */ /* 0x000fe80008000022 */
[----:B------:R-:W-:Y:S04]  /*64f0*/  STS.U8 [R65+UR34+0xa80], R120 ;  /* 0x000a807841007988 */ /* 0x000fe80008000022 */
[----:B------:R1:W-:Y:S01]  /*6500*/  STS.U8 [R65+UR34+0xc80], R124 ;  /* 0x000c807c41007988 */ /* 0x0003e20008000022 */
[----:B0-----:R-:W-:-:S03]  /*6510*/  LOP3.LUT R78, R116, 0x18, RZ, 0x3c, !PT ;  /* 0x00000018744e7812 */ /* 0x001fc600078e3cff */
[----:B------:R0:W-:Y:S04]  /*6520*/  STS.U8 [R65+UR34+0xe80], R128 ;  /* 0x000e808041007988 */ /* 0x0001e80008000022 */
[----:B------:R-:W-:Y:S04]  /*6530*/  STS.U8 [R52+UR34+0x100], R76 ;  /* 0x0001004c34007988 */ /* 0x000fe80008000022 */
[----:B------:R-:W-:Y:S04]  /*6540*/  STS.U8 [R52+UR34+0x300], R80 ;  /* 0x0003005034007988 */ /* 0x000fe80008000022 */
[----:B------:R-:W-:Y:S04]  /*6550*/  STS.U8 [R52+UR34+0x500], R108 ;  /* 0x0005006c34007988 */ /* 0x000fe80008000022 */
[----:B------:R-:W-:Y:S04]  /*6560*/  STS.U8 [R52+UR34+0x700], R112 ;  /* 0x0007007034007988 */ /* 0x000fe80008000022 */
[----:B------:R-:W-:Y:S01]  /*6570*/  STS.U8 [R52+UR34+0x900], R118 ;  /* 0x0009007634007988 */ /* 0x000fe20008000022 */
[----:B-1----:R-:W-:Y:S01]  /*6580*/  IMAD R124, R116, R115, RZ ;  /* 0x00000073747c7224 */ /* 0x002fe200078e02ff */
[----:B------:R-:W-:-:S04]  /*6590*/  PRMT R110, RZ, 0x7610, R110 ;  /* 0x00007610ff6e7816 */ /* 0x000fc8000000006e */
[----:B------:R-:W-:Y:S02]  /*65a0*/  SHF.R.S32.HI R117, RZ, 0x1f, R124 ;  /* 0x0000001fff757819 */ /* 0x000fe4000001147c */
[----:B------:R-:W-:-:S04]  /*65b0*/  IADD3 R64, P1, R124, UR24, RZ ;  /* 0x000000187c407c10 */ /* 0x000fc8000ff3e0ff */
[----:B0-----:R-:W-:Y:S02]  /*65c0*/  IADD3.X R65, R117, UR55, RZ, P1, !PT ;  /* 0x0000003775417c10 */ /* 0x001fe40008ffe4ff */
[C---:B------:R-:W-:Y:S02]  /*65d0*/  IADD3 R72, P2, R124.reuse, UR26, RZ ;  /* 0x0000001a7c487c10 */ /* 0x040fe4000ff5e0ff */
[----:B------:R-:W-:Y:S01]  /*65e0*/  IADD3 R66, P1, R124, UR25, RZ ;  /* 0x000000197c427c10 */ /* 0x000fe2000ff3e0ff */
[----:B------:R-:W-:Y:S04]  /*65f0*/  STS.U8 [R52+UR34+0xb00], R122 ;  /* 0x000b007a34007988 */ /* 0x000fe80008000022 */
[----:B------:R-:W-:Y:S04]  /*6600*/  STS.U8 [R52+UR34+0xd00], R126 ;  /* 0x000d007e34007988 */ /* 0x000fe80008000022 */
[----:B------:R-:W-:Y:S04]  /*6610*/  STS.U8 [R52+UR34+0xf00], R130 ;  /* 0x000f008234007988 */ /* 0x000fe80008000022 */
[----:B------:R0:W-:Y:S04]  /*6620*/  STS.U8 [R78+UR34+0x180], R75 ;  /* 0x0001804b4e007988 */ /* 0x0001e80008000022 */
[----:B------:R-:W-:Y:S04]  /*6630*/  STS.U8 [R78+UR34+0x380], R81 ;  /* 0x000380514e007988 */ /* 0x000fe80008000022 */
[----:B------:R-:W-:Y:S04]  /*6640*/  STS.U8 [R78+UR34+0x580], R109 ;  /* 0x0005806d4e007988 */ /* 0x000fe80008000022 */
[----:B------:R-:W-:Y:S04]  /*6650*/  STS.U8 [R78+UR34+0x780], R114 ;  /* 0x000780724e007988 */ /* 0x000fe80008000022 */
[----:B------:R-:W-:Y:S04]  /*6660*/  STS.U8 [R78+UR34+0x980], R119 ;  /* 0x000980774e007988 */ /* 0x000fe80008000022 */
[----:B------:R-:W-:Y:S04]  /*6670*/  STS.U8 [R78+UR34+0xb80], R123 ;  /* 0x000b807b4e007988 */ /* 0x000fe80008000022 */
[----:B------:R-:W-:Y:S04]  /*6680*/  STS.U8 [R78+UR34+0xd80], R127 ;  /* 0x000d807f4e007988 */ /* 0x000fe80008000022 */
[----:B------:R1:W-:Y:S01]  /*6690*/  STS.U8 [R78+UR34+0xf80], R131 ;  /* 0x000f80834e007988 */ /* 0x0003e20008000022 */
[----:B------:R-:W-:Y:S01]  /*66a0*/  BAR.SYNC.DEFER_BLOCKING 0x0 ;  /* 0x0000000000007b1d */ /* 0x000fe20000010000 */
[----:B------:R-:W-:-:S02]  /*66b0*/  PRMT R113, RZ, 0x7610, R113 ;  /* 0x00007610ff717816 */ /* 0x000fc40000000071 */
[C---:B------:R-:W-:Y:S02]  /*66c0*/  IADD3.X R73, R117.reuse, UR57, RZ, P2, !PT ;  /* 0x0000003975497c10 */ /* 0x040fe400097fe4ff */
[C---:B------:R-:W-:Y:S02]  /*66d0*/  IADD3.X R67, R117.reuse, UR56, RZ, P1, !PT ;  /* 0x0000003875437c10 */ /* 0x040fe40008ffe4ff */
[C---:B------:R-:W-:Y:S02]  /*66e0*/  IADD3 R74, P3, R124.reuse, UR27, RZ ;  /* 0x0000001b7c4a7c10 */ /* 0x040fe4000ff7e0ff */
[----:B------:R-:W-:Y:S02]  /*66f0*/  PRMT R147, RZ, 0x7610, R147 ;  /* 0x00007610ff937816 */ /* 0x000fe40000000093 */
[----:B0-----:R-:W-:Y:S02]  /*6700*/  IADD3.X R75, R117, UR58, RZ, P3, !PT ;  /* 0x0000003a754b7c10 */ /* 0x001fe40009ffe4ff */
[----:B------:R-:W-:Y:S01]  /*6710*/  IADD3 R76, P3, R124, UR36, RZ ;  /* 0x000000247c4c7c10 */ /* 0x000fe2000ff7e0ff */
[----:B------:R0:W2:Y:S01]  /*6720*/  @!P0 LDG.E.U8 R110, desc[UR30][R64.64] ;  /* 0x0000001e406e8981 */ /* 0x0000a2000c1e1100 */
[----:B------:R-:W-:-:S03]  /*6730*/  PRMT R151, RZ, 0x7610, R151 ;  /* 0x00007610ff977816 */ /* 0x000fc60000000097 */
[----:B------:R3:W4:Y:S01]  /*6740*/  @!P0 LDG.E.U8 R113, desc[UR30][R66.64] ;  /* 0x0000001e42718981 */ /* 0x000722000c1e1100 */
[----:B------:R-:W-:-:S03]  /*6750*/  PRMT R148, RZ, 0x7610, R148 ;  /* 0x00007610ff947816 */ /* 0x000fc60000000094 */
[----:B------:R1:W2:Y:S01]  /*6760*/  @!P0 LDG.E.U8 R147, desc[UR30][R74.64] ;  /* 0x0000001e4a938981 */ /* 0x0002a2000c1e1100 */
[----:B0-----:R-:W-:Y:S02]  /*6770*/  PRMT R64, RZ, 0x7610, R64 ;  /* 0x00007610ff407816 */ /* 0x001fe40000000040 */
[----:B---3--:R-:W-:-:S04]  /*6780*/  IADD3 R66, P1, R124, UR28, RZ ;  /* 0x0000001c7c427c10 */ /* 0x008fc8000ff3e0ff */
[----:B------:R0:W3:Y:S01]  /*6790*/  @!P0 LDG.E.U8 R64, desc[UR30][R72.64] ;  /* 0x0000001e48408981 */ /* 0x0000e2000c1e1100 */
[C---:B------:R-:W-:Y:S02]  /*67a0*/  IADD3.X R67, R117.reuse, UR59, RZ, P1, !PT ;  /* 0x0000003b75437c10 */ /* 0x040fe40008ffe4ff */
[----:B-1----:R-:W-:Y:S02]  /*67b0*/  PRMT R75, RZ, 0x7610, R75 ;  /* 0x00007610ff4b7816 */ /* 0x002fe4000000004b */
[----:B------:R-:W-:Y:S01]  /*67c0*/  IADD3.X R77, R117, UR61, RZ, P3, !PT ;  /* 0x0000003d754d7c10 */ /* 0x000fe20009ffe4ff */
[----:B------:R1:W3:Y:S01]  /*67d0*/  @!P0 LDG.E.U8 R148, desc[UR30][R66.64] ;  /* 0x0000001e42948981 */ /* 0x0002e2000c1e1100 */
[----:B0-----:R-:W-:-:S03]  /*67e0*/  IADD3 R72, P2, R124, UR29, RZ ;  /* 0x0000001d7c487c10 */ /* 0x001fc6000ff5e0ff */
[----:B------:R0:W3:Y:S01]  /*67f0*/  @!P0 LDG.E.U8 R75, desc[UR30][R76.64] ;  /* 0x0000001e4c4b8981 */ /* 0x0000e2000c1e1100 */
[----:B------:R-:W-:Y:S02]  /*6800*/  IADD3.X R73, R117, UR60, RZ, P2, !PT ;  /* 0x0000003c75497c10 */ /* 0x000fe400097fe4ff */
[----:B------:R-:W-:-:S03]  /*6810*/  IADD3 R78, P3, R124, R2, RZ ;  /* 0x000000027c4e7210 */ /* 0x000fc60007f7e0ff */
[----:B------:R0:W3:Y:S01]  /*6820*/  @!P0 LDG.E.U8 R151, desc[UR30][R72.64] ;  /* 0x0000001e48978981 */ /* 0x0000e2000c1e1100 */
[C---:B-1----:R-:W-:Y:S01]  /*6830*/  IADD3 R66, P1, R124.reuse, UR4, RZ ;  /* 0x000000047c427c10 */ /* 0x042fe2000ff3e0ff */
[----:B------:R-:W-:Y:S01]  /*6840*/  IMAD.X R79, R117, 0x1, R0, P3 ;  /* 0x00000001754f7824 */ /* 0x000fe200018e0600 */
[----:B0-----:R-:W-:Y:S02]  /*6850*/  PRMT R77, RZ, 0x7610, R77 ;  /* 0x00007610ff4d7816 */ /* 0x001fe4000000004d */
[----:B------:R-:W-:Y:S02]  /*6860*/  PRMT R159, RZ, 0x7610, R159 ;  /* 0x00007610ff9f7816 */ /* 0x000fe4000000009f */
[----:B------:R-:W-:Y:S02]  /*6870*/  IADD3 R72, P2, R124, R248, RZ ;  /* 0x000000f87c487210 */ /* 0x000fe40007f5e0ff */
[----:B------:R0:W4:Y:S01]  /*6880*/  @!P0 LDG.E.U8 R77, desc[UR30][R78.64] ;  /* 0x0000001e4e4d8981 */ /* 0x000122000c1e1100 */
[----:B------:R-:W-:-:S02]  /*6890*/  PRMT R134, RZ, 0x7610, R134 ;  /* 0x00007610ff867816 */ /* 0x000fc40000000086 */
[C---:B------:R-:W-:Y:S01]  /*68a0*/  IADD3.X R67, R117.reuse, UR32, RZ, P1, !PT ;  /* 0x0000002075437c10 */ /* 0x040fe20008ffe4ff */
[C---:B------:R-:W-:Y:S01]  /*68b0*/  IMAD.X R73, R117.reuse, 0x1, R247, P2 ;  /* 0x0000000175497824 */ /* 0x040fe200010e06f7 */
[C---:B------:R-:W-:Y:S02]  /*68c0*/  IADD3 RZ, P3, R124.reuse, R26, RZ ;  /* 0x0000001a7cff7210 */ /* 0x040fe40007f7e0ff */
[C---:B------:R-:W-:Y:S01]  /*68d0*/  IADD3 RZ, P1, R124.reuse, R22, RZ ;  /* 0x000000167cff7210 */ /* 0x040fe20007f3e0ff */
[----:B------:R1:W3:Y:S01]  /*68e0*/  @!P0 LDG.E.U8 R159, desc[UR30][R66.64] ;  /* 0x0000001e429f8981 */ /* 0x0002e2000c1e1100 */
[C---:B------:R-:W-:Y:S01]  /*68f0*/  IADD3 RZ, P2, R124.reuse, R24, RZ ;  /* 0x000000187cff7210 */ /* 0x040fe20007f5e0ff */
[----:B0-----:R-:W-:Y:S01]  /*6900*/  IMAD.IADD R78, R124, 0x1, R26 ;  /* 0x000000017c4e7824 */ /* 0x001fe200078e021a */
[----:B------:R-:W-:Y:S01]  /*6910*/  PRMT R108, RZ, 0x7610, R108 ;  /* 0x00007610ff6c7816 */ /* 0x000fe2000000006c */
[----:B------:R0:W2:Y:S01]  /*6920*/  @!P0 LDG.E.U8 R134, desc[UR30][R72.64] ;  /* 0x0000001e48868981 */ /* 0x0000a2000c1e1100 */
[----:B------:R-:W-:Y:S01]  /*6930*/  PRMT R158, RZ, 0x7610, R158 ;  /* 0x00007610ff9e7816 */ /* 0x000fe2000000009e */
[----:B------:R-:W-:Y:S01]  /*6940*/  IMAD.X R79, R117, 0x1, R88, P3 ;  /* 0x00000001754f7824 */ /* 0x000fe200018e0658 */
[----:B------:R-:W-:-:S02]  /*6950*/  PRMT R81, RZ, 0x7610, R81 ;  /* 0x00007610ff517816 */ /* 0x000fc40000000051 */
[C---:B------:R-:W-:Y:S01]  /*6960*/  IADD3 RZ, P3, R124.reuse, R32, RZ ;  /* 0x000000207cff7210 */ /* 0x040fe20007f7e0ff */
[C---:B-1----:R-:W-:Y:S01]  /*6970*/  IMAD.IADD R66, R124.reuse, 0x1, R22 ;  /* 0x000000017c427824 */ /* 0x042fe200078e0216 */
[----:B------:R1:W3:Y:S01]  /*6980*/  @!P0 LDG.E.U8 R108, desc[UR30][R78.64] ;  /* 0x0000001e4e6c8981 */ /* 0x0002e2000c1e1100 */
[C---:B------:R-:W-:Y:S01]  /*6990*/  IMAD.X R67, R117.reuse, 0x1, R54, P1 ;  /* 0x0000000175437824 */ /* 0x040fe200008e0636 */
[C---:B------:R-:W-:Y:S01]  /*69a0*/  IADD3 RZ, P1, R124.reuse, R28, RZ ;  /* 0x0000001c7cff7210 */ /* 0x040fe20007f3e0ff */
[C---:B0-----:R-:W-:Y:S02]  /*69b0*/  IMAD.IADD R72, R124.reuse, 0x1, R24 ;  /* 0x000000017c487824 */ /* 0x041fe400078e0218 */
[C---:B------:R-:W-:Y:S01]  /*69c0*/  IMAD.X R73, R117.reuse, 0x1, R55, P2 ;  /* 0x0000000175497824 */ /* 0x040fe200010e0637 */
[C---:B------:R-:W-:Y:S01]  /*69d0*/  IADD3 RZ, P2, R124.reuse, R30, RZ ;  /* 0x0000001e7cff7210 */ /* 0x040fe20007f5e0ff */
[----:B------:R0:W2:Y:S01]  /*69e0*/  @!P0 LDG.E.U8 R158, desc[UR30][R66.64] ;  /* 0x0000001e429e8981 */ /* 0x0000a2000c1e1100 */
[----:B------:R-:W-:Y:S01]  /*69f0*/  PRMT R65, RZ, 0x7610, R65 ;  /* 0x00007610ff417816 */ /* 0x000fe20000000041 */
[C---:B------:R-:W-:Y:S01]  /*6a00*/  IMAD.IADD R82, R124.reuse, 0x1, R32 ;  /* 0x000000017c527824 */ /* 0x040fe200078e0220 */
[----:B-1----:R-:W-:Y:S01]  /*6a10*/  PRMT R79, RZ, 0x7610, R79 ;  /* 0x00007610ff4f7816 */ /* 0x002fe2000000004f */
[----:B------:R1:W2:Y:S01]  /*6a20*/  @!P0 LDG.E.U8 R81, desc[UR30][R72.64] ;  /* 0x0000001e48518981 */ /* 0x0002a2000c1e1100 */
[----:B------:R-:W-:Y:S01]  /*6a30*/  PRMT R149, RZ, 0x7610, R149 ;  /* 0x00007610ff957816 */ /* 0x000fe20000000095 */
[----:B------:R-:W-:Y:S01]  /*6a40*/  IMAD.X R83, R117, 0x1, R91, P3 ;  /* 0x0000000175537824 */ /* 0x000fe200018e065b */
[C---:B------:R-:W-:Y:S01]  /*6a50*/  IADD3 RZ, P3, R124.reuse, R37, RZ ;  /* 0x000000257cff7210 */ /* 0x040fe20007f7e0ff */
[----:B0-----:R-:W-:-:S03]  /*6a60*/  IMAD.IADD R66, R124, 0x1, R28 ;  /* 0x000000017c427824 */ /* 0x001fc600078e021c */
[----:B------:R0:W2:Y:S01]  /*6a70*/  @!P0 LDG.E.U8 R149, desc[UR30][R82.64] ;  /* 0x0000001e52958981 */ /* 0x0000a2000c1e1100 */
[C---:B------:R-:W-:Y:S01]  /*6a80*/  IMAD.X R67, R117.reuse, 0x1, R89, P1 ;  /* 0x0000000175437824 */ /* 0x040fe200008e0659 */
[C---:B------:R-:W-:Y:S01]  /*6a90*/  IADD3 RZ, P1, R124.reuse, R34, RZ ;  /* 0x000000227cff7210 */ /* 0x040fe20007f3e0ff */
[C---:B-1----:R-:W-:Y:S02]  /*6aa0*/  IMAD.IADD R72, R124.reuse, 0x1, R30 ;  /* 0x000000017c487824 */ /* 0x042fe400078e021e */
[----:B------:R-:W-:Y:S01]  /*6ab0*/  IMAD.X R73, R117, 0x1, R90, P2 ;  /* 0x0000000175497824 */ /* 0x000fe200010e065a */
[C---:B------:R-:W-:Y:S01]  /*6ac0*/  IADD3 RZ, P2, R124.reuse, R36, RZ ;  /* 0x000000247cff7210 */ /* 0x040fe20007f5e0ff */
[----:B------:R1:W2:Y:S01]  /*6ad0*/  @!P0 LDG.E.U8 R65, desc[UR30][R66.64] ;  /* 0x0000001e42418981 */ /* 0x0002a2000c1e1100 */
[----:B------:R-:W-:Y:S02]  /*6ae0*/  PRMT R112, RZ, 0x7610, R112 ;  /* 0x00007610ff707816 */ /* 0x000fe40000000070 */
[----:B------:R-:W-:Y:S01]  /*6af0*/  PRMT R155, RZ, 0x7610, R155 ;  /* 0x00007610ff9b7816 */ /* 0x000fe2000000009b */
[----:B------:R1:W2:Y:S01]  /*6b00*/  @!P0 LDG.E.U8 R79, desc[UR30][R72.64] ;  /* 0x0000001e484f8981 */ /* 0x0002a2000c1e1100 */
[----:B------:R-:W-:Y:S01]  /*6b10*/  PRMT R138, RZ, 0x7610, R138 ;  /* 0x00007610ff8a7816 */ /* 0x000fe2000000008a */
[----:B0-----:R-:W-:-:S02]  /*6b20*/  IMAD.IADD R82, R124, 0x1, R37 ;  /* 0x000000017c527824 */ /* 0x001fc400078e0225 */
[C---:B------:R-:W-:Y:S02]  /*6b30*/  IMAD.X R83, R117.reuse, 0x1, R94, P3 ;  /* 0x0000000175537824 */ /* 0x040fe400018e065e */
[C---:B-1----:R-:W-:Y:S02]  /*6b40*/  IMAD.IADD R66, R124.reuse, 0x1, R34 ;  /* 0x000000017c427824 */ /* 0x042fe400078e0222 */
[C---:B------:R-:W-:Y:S01]  /*6b50*/  IMAD.X R67, R117.reuse, 0x1, R92, P1 ;  /* 0x0000000175437824 */ /* 0x040fe200008e065c */
[C---:B------:R-:W-:Y:S01]  /*6b60*/  IADD3 RZ, P1, R124.reuse, R38, RZ ;  /* 0x000000267cff7210 */ /* 0x040fe20007f3e0ff */
[C---:B------:R-:W-:Y:S02]  /*6b70*/  IMAD.IADD R72, R124.reuse, 0x1, R36 ;  /* 0x000000017c487824 */ /* 0x040fe400078e0224 */
[----:B------:R-:W-:Y:S01]  /*6b80*/  IMAD.X R73, R117, 0x1, R93, P2 ;  /* 0x0000000175497824 */ /* 0x000fe200010e065d */
[C---:B------:R-:W-:Y:S01]  /*6b90*/  IADD3 RZ, P2, R124.reuse, R39, RZ ;  /* 0x000000277cff7210 */ /* 0x040fe20007f5e0ff */
[----:B------:R0:W2:Y:S01]  /*6ba0*/  @!P0 LDG.E.U8 R112, desc[UR30][R66.64] ;  /* 0x0000001e42708981 */ /* 0x0000a2000c1e1100 */
[----:B------:R-:W-:-:S02]  /*6bb0*/  IADD3 RZ, P3, R124, R40, RZ ;  /* 0x000000287cff7210 */ /* 0x000fc40007f7e0ff */
[----:B------:R-:W-:Y:S01]  /*6bc0*/  PRMT R114, RZ, 0x7610, R114 ;  /* 0x00007610ff727816 */ /* 0x000fe20000000072 */
[----:B------:R1:W2:Y:S01]  /*6bd0*/  @!P0 LDG.E.U8 R155, desc[UR30][R72.64] ;  /* 0x0000001e489b8981 */ /* 0x0002a2000c1e1100 */
[----:B------:R-:W-:Y:S01]  /*6be0*/  PRMT R76, RZ, 0x7610, R76 ;  /* 0x00007610ff4c7816 */ /* 0x000fe2000000004c */
[C---:B------:R-:W-:Y:S02]  /*6bf0*/  IMAD.IADD R118, R124.reuse, 0x1, R40 ;  /* 0x000000017c767824 */ /* 0x040fe400078e0228 */
[----:B------:R1:W2:Y:S01]  /*6c00*/  @!P0 LDG.E.U8 R138, desc[UR30][R82.64] ;  /* 0x0000001e528a8981 */ /* 0x0002a2000c1e1100 */
[----:B------:R-:W-:Y:S01]  /*6c10*/  IMAD.X R119, R117, 0x1, R97, P3 ;  /* 0x0000000175777824 */ /* 0x000fe200018e0661 */
[----:B0-----:R-:W-:Y:S02]  /*6c20*/  PRMT R66, RZ, 0x7610, R66 ;  /* 0x00007610ff427816 */ /* 0x001fe40000000042 */
[C---:B------:R-:W-:Y:S01]  /*6c30*/  IADD3 RZ, P3, R124.reuse, R43, RZ ;  /* 0x0000002b7cff7210 */ /* 0x040fe20007f7e0ff */
[----:B-1----:R-:W-:-:S02]  /*6c40*/  IMAD.IADD R72, R124, 0x1, R38 ;  /* 0x000000017c487824 */ /* 0x002fc400078e0226 */
[C---:B------:R-:W-:Y:S01]  /*6c50*/  IMAD.X R73, R117.reuse, 0x1, R95, P1 ;  /* 0x0000000175497824 */ /* 0x040fe200008e065f */
[C---:B------:R-:W-:Y:S01]  /*6c60*/  IADD3 RZ, P1, R124.reuse, R41, RZ ;  /* 0x000000297cff7210 */ /* 0x040fe20007f3e0ff */
[C---:B------:R-:W-:Y:S01]  /*6c70*/  IMAD.IADD R82, R124.reuse, 0x1, R39 ;  /* 0x000000017c527824 */ /* 0x040fe200078e0227 */
[----:B------:R-:W-:Y:S01]  /*6c80*/  PRMT R152, RZ, 0x7610, R152 ;  /* 0x00007610ff987816 */ /* 0x000fe20000000098 */
[----:B------:R-:W-:Y:S01]  /*6c90*/  IMAD.X R83, R117, 0x1, R96, P2 ;  /* 0x0000000175537824 */ /* 0x000fe200010e0660 */
[C---:B------:R-:W-:Y:S01]  /*6ca0*/  IADD3 RZ, P2, R124.reuse, R42, RZ ;  /* 0x0000002a7cff7210 */ /* 0x040fe20007f5e0ff */
[----:B------:R0:W2:Y:S01]  /*6cb0*/  @!P0 LDG.E.U8 R114, desc[UR30][R72.64] ;  /* 0x0000001e48728981 */ /* 0x0000a2000c1e1100 */
[----:B------:R-:W-:Y:S02]  /*6cc0*/  PRMT R139, RZ, 0x7610, R139 ;  /* 0x00007610ff8b7816 */ /* 0x000fe4000000008b */
[----:B------:R-:W-:Y:S01]  /*6cd0*/  PRMT R111, RZ, 0x7610, R111 ;  /* 0x00007610ff6f7816 */ /* 0x000fe2000000006f */
[----:B------:R1:W3:Y:S04]  /*6ce0*/  @!P0 LDG.E.U8 R76, desc[UR30][R82.64] ;  /* 0x0000001e524c8981 */ /* 0x0002e8000c1e1100 */
[----:B------:R1:W2:Y:S01]  /*6cf0*/  @!P0 LDG.E.U8 R66, desc[UR30][R118.64] ;  /* 0x0000001e76428981 */ /* 0x0002a2000c1e1100 */
[----:B0-----:R-:W-:-:S02]  /*6d00*/  IMAD.IADD R72, R124, 0x1, R41 ;  /* 0x000000017c487824 */ /* 0x001fc400078e0229 */
[C---:B------:R-:W-:Y:S01]  /*6d10*/  IMAD.X R73, R117.reuse, 0x1, R98, P1 ;  /* 0x0000000175497824 */ /* 0x040fe200008e0662 */
[C---:B------:R-:W-:Y:S01]  /*6d20*/  IADD3 RZ, P1, R124.reuse, R44, RZ ;  /* 0x0000002c7cff7210 */ /* 0x040fe20007f3e0ff */
[C---:B-1----:R-:W-:Y:S02]  /*6d30*/  IMAD.IADD R82, R124.reuse, 0x1, R42 ;  /* 0x000000017c527824 */ /* 0x042fe400078e022a */
[C---:B------:R-:W-:Y:S01]  /*6d40*/  IMAD.X R83, R117.reuse, 0x1, R99, P2 ;  /* 0x0000000175537824 */ /* 0x040fe200010e0663 */
[C---:B------:R-:W-:Y:S01]  /*6d50*/  IADD3 RZ, P2, R124.reuse, R45, RZ ;  /* 0x0000002d7cff7210 */ /* 0x040fe20007f5e0ff */
[C---:B------:R-:W-:Y:S01]  /*6d60*/  IMAD.IADD R118, R124.reuse, 0x1, R43 ;  /* 0x000000017c767824 */ /* 0x040fe200078e022b */
[----:B------:R0:W2:Y:S01]  /*6d70*/  @!P0 LDG.E.U8 R152, desc[UR30][R72.64] ;  /* 0x0000001e48988981 */ /* 0x0000a2000c1e1100 */
[C---:B------:R-:W-:Y:S01]  /*6d80*/  IMAD.X R119, R117.reuse, 0x1, R100, P3 ;  /* 0x0000000175777824 */ /* 0x040fe200018e0664 */
[C---:B------:R-:W-:Y:S02]  /*6d90*/  IADD3 RZ, P3, R124.reuse, R46, RZ ;  /* 0x0000002e7cff7210 */ /* 0x040fe40007f7e0ff */
[----:B------:R1:W2:Y:S01]  /*6da0*/  @!P0 LDG.E.U8 R139, desc[UR30][R82.64] ;  /* 0x0000001e528b8981 */ /* 0x0002a2000c1e1100 */
[----:B------:R-:W-:Y:S01]  /*6db0*/  PRMT R153, RZ, 0x7610, R153 ;  /* 0x00007610ff997816 */ /* 0x000fe20000000099 */
[----:B------:R-:W-:Y:S01]  /*6dc0*/  IMAD.IADD R120, R124, 0x1, R46 ;  /* 0x000000017c787824 */ /* 0x000fe200078e022e */
[----:B------:R-:W-:Y:S01]  /*6dd0*/  PRMT R154, RZ, 0x7610, R154 ;  /* 0x00007610ff9a7816 */ /* 0x000fe2000000009a */
[----:B------:R1:W2:Y:S01]  /*6de0*/  @!P0 LDG.E.U8 R111, desc[UR30][R118.64] ;  /* 0x0000001e766f8981 */ /* 0x0002a2000c1e1100 */
[----:B------:R-:W-:-:S02]  /*6df0*/  IMAD.X R121, R117, 0x1, R103, P3 ;  /* 0x0000000175797824 */ /* 0x000fc400018e0667 */
[C---:B0-----:R-:W-:Y:S02]  /*6e00*/  IMAD.IADD R72, R124.reuse, 0x1, R44 ;  /* 0x000000017c487824 */ /* 0x041fe400078e022c */
[C---:B------:R-:W-:Y:S01]  /*6e10*/  IMAD.X R73, R117.reuse, 0x1, R101, P1 ;  /* 0x0000000175497824 */ /* 0x040fe200008e0665 */
[----:B-1----:R-:W-:Y:S02]  /*6e20*/  PRMT R83, RZ, 0x7610, R83 ;  /* 0x00007610ff537816 */ /* 0x002fe40000000053 */
[C---:B------:R-:W-:Y:S01]  /*6e30*/  IADD3 RZ, P1, R124.reuse, R47, RZ ;  /* 0x0000002f7cff7210 */ /* 0x040fe20007f3e0ff */
[C---:B------:R-:W-:Y:S01]  /*6e40*/  IMAD.IADD R118, R124.reuse, 0x1, R45 ;  /* 0x000000017c767824 */ /* 0x040fe200078e022d */
[C---:B------:R-:W-:Y:S01]  /*6e50*/  IADD3 RZ, P3, R124.reuse, R50, RZ ;  /* 0x000000327cff7210 */ /* 0x040fe20007f7e0ff */
[----:B------:R-:W-:Y:S01]  /*6e60*/  IMAD.X R119, R117, 0x1, R102, P2 ;  /* 0x0000000175777824 */ /* 0x000fe200010e0666 */
[----:B------:R-:W-:Y:S01]  /*6e70*/  IADD3 RZ, P2, R124, R49, RZ ;  /* 0x000000317cff7210 */ /* 0x000fe20007f5e0ff */
[----:B------:R0:W2:Y:S01]  /*6e80*/  @!P0 LDG.E.U8 R153, desc[UR30][R72.64] ;  /* 0x0000001e48998981 */ /* 0x0000a2000c1e1100 */
[----:B------:R-:W-:-:S02]  /*6e90*/  PRMT R80, RZ, 0x7610, R80 ;  /* 0x00007610ff507816 */ /* 0x000fc40000000050 */
[----:B------:R-:W-:Y:S01]  /*6ea0*/  PRMT R135, RZ, 0x7610, R135 ;  /* 0x00007610ff877816 */ /* 0x000fe20000000087 */
[----:B------:R1:W2:Y:S01]  /*6eb0*/  @!P0 LDG.E.U8 R154, desc[UR30][R118.64] ;  /* 0x0000001e769a8981 */ /* 0x0002a2000c1e1100 */
[----:B------:R-:W-:-:S03]  /*6ec0*/  PRMT R150, RZ, 0x7610, R150 ;  /* 0x00007610ff967816 */ /* 0x000fc60000000096 */
[----:B------:R1:W2:Y:S01]  /*6ed0*/  @!P0 LDG.E.U8 R83, desc[UR30][R120.64] ;  /* 0x0000001e78538981 */ /* 0x0002a2000c1e1100 */
[C---:B0-----:R-:W-:Y:S02]  /*6ee0*/  IMAD.IADD R72, R124.reuse, 0x1, R47 ;  /* 0x000000017c487824 */ /* 0x041fe400078e022f */
[C---:B------:R-:W-:Y:S01]  /*6ef0*/  IMAD.X R73, R117.reuse, 0x1, R104, P1 ;  /* 0x0000000175497824 */ /* 0x040fe200008e0668 */
[C---:B------:R-:W-:Y:S01]  /*6f00*/  IADD3 RZ, P1, R124.reuse, R51, RZ ;  /* 0x000000337cff7210 */ /* 0x040fe20007f3e0ff */
[C---:B-1----:R-:W-:Y:S02]  /*6f10*/  IMAD.IADD R118, R124.reuse, 0x1, R49 ;  /* 0x000000017c767824 */ /* 0x042fe400078e0231 */
[C---:B------:R-:W-:Y:S02]  /*6f20*/  IMAD.X R119, R117.reuse, 0x1, R106, P2 ;  /* 0x0000000175777824 */ /* 0x040fe400010e066a */
[C---:B------:R-:W-:Y:S02]  /*6f30*/  IMAD.IADD R120, R124.reuse, 0x1, R50 ;  /* 0x000000017c787824 */ /* 0x040fe400078e0232 */
[----:B------:R-:W-:Y:S01]  /*6f40*/  IMAD.X R121, R117, 0x1, R107, P3 ;  /* 0x0000000175797824 */ /* 0x000fe200018e066b */
[C---:B------:R-:W-:Y:S01]  /*6f50*/  IADD3 RZ, P2, R124.reuse, UR6, RZ ;  /* 0x000000067cff7c10 */ /* 0x040fe2000ff5e0ff */
[----:B------:R0:W3:Y:S01]  /*6f60*/  @!P0 LDG.E.U8 R80, desc[UR30][R72.64] ;  /* 0x0000001e48508981 */ /* 0x0000e2000c1e1100 */
[C---:B------:R-:W-:Y:S01]  /*6f70*/  IADD3 RZ, P3, R124.reuse, UR7, RZ ;  /* 0x000000077cff7c10 */ /* 0x040fe2000ff7e0ff */
[----:B------:R-:W-:Y:S01]  /*6f80*/  VIADD R122, R124, UR7 ;  /* 0x000000077c7a7c36 */ /* 0x000fe20008000000 */
[----:B------:R-:W-:Y:S01]  /*6f90*/  PRMT R82, RZ, 0x7610, R82 ;  /* 0x00007610ff527816 */ /* 0x000fe20000000052 */
[----:B------:R1:W2:Y:S01]  /*6fa0*/  @!P0 LDG.E.U8 R135, desc[UR30][R118.64] ;  /* 0x0000001e76878981 */ /* 0x0002a2000c1e1100 */
[----:B------:R-:W-:-:S02]  /*6fb0*/  PRMT R156, RZ, 0x7610, R156 ;  /* 0x00007610ff9c7816 */ /* 0x000fc4000000009c */
[C---:B------:R-:W-:Y:S01]  /*6fc0*/  IADD3.X R123, R117.reuse, UR38, RZ, P3, !PT ;  /* 0x00000026757b7c10 */ /* 0x040fe20009ffe4ff */
[----:B------:R1:W2:Y:S01]  /*6fd0*/  @!P0 LDG.E.U8 R150, desc[UR30][R120.64] ;  /* 0x0000001e78968981 */ /* 0x0002a2000c1e1100 */
[----:B0-----:R-:W-:Y:S02]  /*6fe0*/  PRMT R72, RZ, 0x7610, R72 ;  /* 0x00007610ff487816 */ /* 0x001fe40000000048 */
[C---:B------:R-:W-:Y:S01]  /*6ff0*/  IADD3 RZ, P3, R124.reuse, UR10, RZ ;  /* 0x0000000a7cff7c10 */ /* 0x040fe2000ff7e0ff */
[C---:B-1----:R-:W-:Y:S02]  /*7000*/  IMAD.IADD R118, R124.reuse, 0x1, R51 ;  /* 0x000000017c767824 */ /* 0x042fe400078e0233 */
[C---:B------:R-:W-:Y:S02]  /*7010*/  IMAD.X R119, R117.reuse, 0x1, R246, P1 ;  /* 0x0000000175777824 */ /* 0x040fe400008e06f6 */
[C---:B------:R-:W-:Y:S01]  /*7020*/  VIADD R120, R124.reuse, UR6 ;  /* 0x000000067c787c36 */ /* 0x040fe20008000000 */
[----:B------:R-:W-:Y:S01]  /*7030*/  IADD3.X R121, R117, UR37, RZ, P2, !PT ;  /* 0x0000002575797c10 */ /* 0x000fe200097fe4ff */
[----:B------:R0:W2:Y:S01]  /*7040*/  @!P0 LDG.E.U8 R72, desc[UR30][R122.64] ;  /* 0x0000001e7a488981 */ /* 0x0000a2000c1e1100 */
[----:B------:R-:W-:-:S02]  /*7050*/  IADD3 RZ, P1, R124, UR8, RZ ;  /* 0x000000087cff7c10 */ /* 0x000fc4000ff3e0ff */
[C---:B------:R-:W-:Y:S01]  /*7060*/  IADD3 RZ, P2, R124.reuse, UR9, RZ ;  /* 0x000000097cff7c10 */ /* 0x040fe2000ff5e0ff */
[----:B------:R1:W2:Y:S01]  /*7070*/  @!P0 LDG.E.U8 R82, desc[UR30][R118.64] ;  /* 0x0000001e76528981 */ /* 0x0002a2000c1e1100 */
[----:B------:R-:W-:Y:S02]  /*7080*/  PRMT R109, RZ, 0x7610, R109 ;  /* 0x00007610ff6d7816 */ /* 0x000fe4000000006d */
[----:B------:R-:W-:Y:S01]  /*7090*/  PRMT R74, RZ, 0x7610, R74 ;  /* 0x00007610ff4a7816 */ /* 0x000fe2000000004a */
[----:B------:R1:W2:Y:S01]  /*70a0*/  @!P0 LDG.E.U8 R156, desc[UR30][R120.64] ;  /* 0x0000001e789c8981 */ /* 0x0002a2000c1e1100 */
[----:B------:R-:W-:Y:S01]  /*70b0*/  PRMT R67, RZ, 0x7610, R67 ;  /* 0x00007610ff437816 */ /* 0x000fe20000000043 */
[C---:B0-----:R-:W-:Y:S01]  /*70c0*/  VIADD R122, R124.reuse, UR10 ;  /* 0x0000000a7c7a7c36 */ /* 0x041fe20008000000 */
[C---:B------:R-:W-:Y:S01]  /*70d0*/  IADD3.X R123, R117.reuse, UR41, RZ, P3, !PT ;  /* 0x00000029757b7c10 */ /* 0x040fe20009ffe4ff */
[----:B-1----:R-:W-:Y:S01]  /*70e0*/  VIADD R118, R124, UR8 ;  /* 0x000000087c767c36 */ /* 0x002fe20008000000 */
[----:B------:R-:W-:-:S03]  /*70f0*/  IADD3.X R119, R117, UR39, RZ, P1, !PT ;  /* 0x0000002775777c10 */ /* 0x000fc60008ffe4ff */
[----:B------:R0:W2:Y:S01]  /*7100*/  @!P0 LDG.E.U8 R67, desc[UR30][R122.64] ;  /* 0x0000001e7a438981 */ /* 0x0000a2000c1e1100 */
[C---:B------:R-:W-:Y:S01]  /*7110*/  VIADD R120, R124.reuse, UR9 ;  /* 0x000000097c787c36 */ /* 0x040fe20008000000 */
[----:B------:R-:W-:Y:S02]  /*7120*/  IADD3.X R121, R117, UR40, RZ, P2, !PT ;  /* 0x0000002875797c10 */ /* 0x000fe400097fe4ff */
[----:B------:R1:W2:Y:S01]  /*7130*/  @!P0 LDG.E.U8 R109, desc[UR30][R118.64] ;  /* 0x0000001e766d8981 */ /* 0x0002a2000c1e1100 */
[C---:B------:R-:W-:Y:S02]  /*7140*/  IADD3 RZ, P1, R124.reuse, UR11, RZ ;  /* 0x0000000b7cff7c10 */ /* 0x040fe4000ff3e0ff */
[C---:B------:R-:W-:Y:S01]  /*7150*/  IADD3 RZ, P2, R124.reuse, UR12, RZ ;  /* 0x0000000c7cff7c10 */ /* 0x040fe2000ff5e0ff */
[----:B------:R1:W3:Y:S01]  /*7160*/  @!P0 LDG.E.U8 R74, desc[UR30][R120.64] ;  /* 0x0000001e784a8981 */ /* 0x0002e2000c1e1100 */
[C---:B------:R-:W-:Y:S01]  /*7170*/  IADD3 RZ, P3, R124.reuse, UR13, RZ ;  /* 0x0000000d7cff7c10 */ /* 0x040fe2000ff7e0ff */
[----:B0-----:R-:W-:Y:S01]  /*7180*/  VIADD R122, R124, UR13 ;  /* 0x0000000d7c7a7c36 */ /* 0x001fe20008000000 */
[----:B------:R-:W-:-:S02]  /*7190*/  PRMT R157, RZ, 0x7610, R157 ;  /* 0x00007610ff9d7816 */ /* 0x000fc4000000009d */
[----:B------:R-:W-:Y:S01]  /*71a0*/  PRMT R78, RZ, 0x7610, R78 ;  /* 0x00007610ff4e7816 */ /* 0x000fe2000000004e */
[C---:B-1----:R-:W-:Y:S01]  /*71b0*/  VIADD R118, R124.reuse, UR11 ;  /* 0x0000000b7c767c36 */ /* 0x042fe20008000000 */
[----:B------:R-:W-:Y:S02]  /*71c0*/  PRMT R73, RZ, 0x7610, R73 ;  /* 0x00007610ff497816 */ /* 0x000fe40000000049 */
[C---:B------:R-:W-:Y:S01]  /*71d0*/  IADD3.X R119, R117.reuse, UR42, RZ, P1, !PT ;  /* 0x0000002a75777c10 */ /* 0x040fe20008ffe4ff */
[C---:B------:R-:W-:Y:S01]  /*71e0*/  VIADD R120, R124.reuse, UR12 ;  /* 0x0000000c7c787c36 */ /* 0x040fe20008000000 */
[C---:B------:R-:W-:Y:S02]  /*71f0*/  IADD3.X R121, R117.reuse, UR43, RZ, P2, !PT ;  /* 0x0000002b75797c10 */ /* 0x040fe400097fe4ff */
[----:B------:R-:W-:Y:S01]  /*7200*/  IADD3.X R123, R117, UR44, RZ, P3, !PT ;  /* 0x0000002c757b7c10 */ /* 0x000fe20009ffe4ff */
[----:B------:R0:W2:Y:S01]  /*7210*/  @!P0 LDG.E.U8 R157, desc[UR30][R118.64] ;  /* 0x0000001e769d8981 */ /* 0x0000a2000c1e1100 */
[----:B------:R-:W-:-:S02]  /*7220*/  IADD3 RZ, P1, R124, UR14, RZ ;  /* 0x0000000e7cff7c10 */ /* 0x000fc4000ff3e0ff */
[C---:B------:R-:W-:Y:S01]  /*7230*/  IADD3 RZ, P2, R124.reuse, UR15, RZ ;  /* 0x0000000f7cff7c10 */ /* 0x040fe2000ff5e0ff */
[----:B------:R1:W2:Y:S01]  /*7240*/  @!P0 LDG.E.U8 R78, desc[UR30][R120.64] ;  /* 0x0000001e784e8981 */ /* 0x0002a2000c1e1100 */
[C---:B------:R-:W-:Y:S02]  /*7250*/  IADD3 RZ, P3, R124.reuse, UR16, RZ ;  /* 0x000000107cff7c10 */ /* 0x040fe4000ff7e0ff */
[----:B------:R-:W-:Y:S01]  /*7260*/  PRMT R168, RZ, 0x7610, R168 ;  /* 0x00007610ffa87816 */ /* 0x000fe200000000a8 */
[----:B------:R1:W2:Y:S01]  /*7270*/  @!P0 LDG.E.U8 R73, desc[UR30][R122.64] ;  /* 0x0000001e7a498981 */ /* 0x0002a2000c1e1100 */
[----:B------:R-:W-:Y:S01]  /*7280*/  PRMT R167, RZ, 0x7610, R167 ;  /* 0x00007610ffa77816 */ /* 0x000fe200000000a7 */
[C---:B0-----:R-:W-:Y:S01]  /*7290*/  VIADD R118, R124.reuse, UR14 ;  /* 0x0000000e7c767c36 */ /* 0x041fe20008000000 */
[----:B------:R-:W-:Y:S02]  /*72a0*/  PRMT R166, RZ, 0x7610, R166 ;  /* 0x00007610ffa67816 */ /* 0x000fe400000000a6 */
[C---:B------:R-:W-:Y:S01]  /*72b0*/  IADD3.X R119, R117.reuse, UR45, RZ, P1, !PT ;  /* 0x0000002d75777c10 */ /* 0x040fe20008ffe4ff */
[C---:B-1----:R-:W-:Y:S01]  /*72c0*/  VIADD R120, R124.reuse, UR15 ;  /* 0x0000000f7c787c36 */ /* 0x042fe20008000000 */
[C---:B------:R-:W-:Y:S01]  /*72d0*/  IADD3.X R121, R117.reuse, UR46, RZ, P2, !PT ;  /* 0x0000002e75797c10 */ /* 0x040fe200097fe4ff */
[C---:B------:R-:W-:Y:S01]  /*72e0*/  VIADD R122, R124.reuse, UR16 ;  /* 0x000000107c7a7c36 */ /* 0x040fe20008000000 */
        /* <DEDUP_REMOVED lines=12> */
[----:B-1----:R-:W-:Y:S01]  /*73b0*/  VIADD R120, R124, UR18 ;  /* 0x000000127c787c36 */ /* 0x002fe20008000000 */
[----:B------:R-:W-:-:S02]  /*73c0*/  IADD3.X R121, R117, UR49, RZ, P2, !PT ;  /* 0x0000003175797c10 */ /* 0x000fc400097fe4ff */
[C---:B------:R-:W-:Y:S01]  /*73d0*/  IADD3 RZ, P1, R124.reuse, R9, RZ ;  /* 0x000000097cff7210 */ /* 0x040fe20007f3e0ff */
[C---:B------:R-:W-:Y:S01]  /*73e0*/  VIADD R122, R124.reuse, UR20 ;  /* 0x000000147c7a7c36 */ /* 0x040fe20008000000 */
[C---:B------:R-:W-:Y:S01]  /*73f0*/  IADD3.X R123, R117.reuse, UR51, RZ, P3, !PT ;  /* 0x00000033757b7c10 */ /* 0x040fe20009ffe4ff */
[----:B------:R0:W3:Y:S01]  /*7400*/  @!P0 LDG.E.U8 R171, desc[UR30][R118.64] ;  /* 0x0000001e76ab8981 */ /* 0x0000e2000c1e1100 */
[C---:B------:R-:W-:Y:S02]  /*7410*/  IADD3 RZ, P2, R124.reuse, R10, RZ ;  /* 0x0000000a7cff7210 */ /* 0x040fe40007f5e0ff */
[C---:B------:R-:W-:Y:S01]  /*7420*/  IADD3 RZ, P3, R124.reuse, UR21, RZ ;  /* 0x000000157cff7c10 */ /* 0x040fe2000ff7e0ff */
[----:B------:R1:W2:Y:S01]  /*7430*/  @!P0 LDG.E.U8 R169, desc[UR30][R120.64] ;  /* 0x0000001e78a98981 */ /* 0x0002a2000c1e1100 */
[----:B------:R-:W-:Y:S02]  /*7440*/  PRMT R183, RZ, 0x7610, R183 ;  /* 0x00007610ffb77816 */ /* 0x000fe400000000b7 */
[----:B------:R-:W-:Y:S01]  /*7450*/  PRMT R184, RZ, 0x7610, R184 ;  /* 0x00007610ffb87816 */ /* 0x000fe200000000b8 */
[----:B------:R1:W2:Y:S01]  /*7460*/  @!P0 LDG.E.U8 R170, desc[UR30][R122.64] ;  /* 0x0000001e7aaa8981 */ /* 0x0002a2000c1e1100 */
[----:B------:R-:W-:Y:S01]  /*7470*/  PRMT R182, RZ, 0x7610, R182 ;  /* 0x00007610ffb67816 */ /* 0x000fe200000000b6 */
[C---:B0-----:R-:W-:Y:S01]  /*7480*/  VIADD R118, R124.reuse, UR21 ;  /* 0x000000157c767c36 */ /* 0x041fe20008000000 */
[----:B------:R-:W-:Y:S01]  /*7490*/  IADD3.X R119, R117, UR52, RZ, P3, !PT ;  /* 0x0000003475777c10 */ /* 0x000fe20009ffe4ff */
[----:B-1----:R-:W-:-:S02]  /*74a0*/  IMAD.IADD R120, R124, 0x1, R9 ;  /* 0x000000017c787824 */ /* 0x002fc400078e0209 */
[C---:B------:R-:W-:Y:S01]  /*74b0*/  IMAD.X R121, R117.reuse, 0x1, R23, P1 ;  /* 0x0000000175797824 */ /* 0x040fe200008e0617 */
[C---:B------:R-:W-:Y:S01]  /*74c0*/  IADD3 RZ, P1, R124.reuse, R8, RZ ;  /* 0x000000087cff7210 */ /* 0x040fe20007f3e0ff */
[C---:B------:R-:W-:Y:S02]  /*74d0*/  IMAD.IADD R122, R124.reuse, 0x1, R10 ;  /* 0x000000017c7a7824 */ /* 0x040fe400078e020a */
[----:B------:R-:W-:Y:S01]  /*74e0*/  IMAD.X R123, R117, 0x1, R25, P2 ;  /* 0x00000001757b7824 */ /* 0x000fe200010e0619 */
[C---:B------:R-:W-:Y:S01]  /*74f0*/  IADD3 RZ, P2, R124.reuse, UR22, RZ ;  /* 0x000000167cff7c10 */ /* 0x040fe2000ff5e0ff */
[----:B------:R0:W2:Y:S01]  /*7500*/  @!P0 LDG.E.U8 R183, desc[UR30][R118.64] ;  /* 0x0000001e76b78981 */ /* 0x0000a2000c1e1100 */
[----:B------:R-:W-:Y:S02]  /*7510*/  IADD3 RZ, P3, R124, UR23, RZ ;  /* 0x000000177cff7c10 */ /* 0x000fe4000ff7e0ff */
[----:B------:R-:W-:Y:S01]  /*7520*/  PRMT R186, RZ, 0x7610, R186 ;  /* 0x00007610ffba7816 */ /* 0x000fe200000000ba */
[----:B------:R1:W2:Y:S01]  /*7530*/  @!P0 LDG.E.U8 R184, desc[UR30][R120.64] ;  /* 0x0000001e78b88981 */ /* 0x0002a2000c1e1100 */
[----:B------:R-:W-:-:S02]  /*7540*/  PRMT R185, RZ, 0x7610, R185 ;  /* 0x00007610ffb97816 */ /* 0x000fc400000000b9 */
[----:B------:R-:W-:Y:S01]  /*7550*/  PRMT R187, RZ, 0x7610, R187 ;  /* 0x00007610ffbb7816 */ /* 0x000fe200000000bb */
[----:B------:R1:W2:Y:S01]  /*7560*/  @!P0 LDG.E.U8 R182, desc[UR30][R122.64] ;  /* 0x0000001e7ab68981 */ /* 0x0002a2000c1e1100 */
[C---:B0-----:R-:W-:Y:S01]  /*7570*/  VIADD R118, R124.reuse, UR22 ;  /* 0x000000167c767c36 */ /* 0x041fe20008000000 */
[C---:B------:R-:W-:Y:S02]  /*7580*/  IADD3.X R119, R117.reuse, UR53, RZ, P2, !PT ;  /* 0x0000003575777c10 */ /* 0x040fe400097fe4ff */
[C---:B------:R-:W-:Y:S01]  /*7590*/  IADD3 RZ, P2, R124.reuse, R7, RZ ;  /* 0x000000077cff7210 */ /* 0x040fe20007f5e0ff */
[C---:B-1----:R-:W-:Y:S01]  /*75a0*/  VIADD R120, R124.reuse, UR23 ;  /* 0x000000177c787c36 */ /* 0x042fe20008000000 */
[----:B------:R-:W-:Y:S01]  /*75b0*/  IADD3.X R121, R117, UR54, RZ, P3, !PT ;  /* 0x0000003675797c10 */ /* 0x000fe20009ffe4ff */
[----:B------:R0:W2:Y:S01]  /*75c0*/  @!P0 LDG.E.U8 R186, desc[UR30][R118.64] ;  /* 0x0000001e76ba8981 */ /* 0x0000a2000c1e1100 */
[C---:B------:R-:W-:Y:S01]  /*75d0*/  IADD3 RZ, P3, R124.reuse, R20, RZ ;  /* 0x000000147cff7210 */ /* 0x040fe20007f7e0ff */
[----:B------:R-:W-:-:S02]  /*75e0*/  IMAD.IADD R122, R124, 0x1, R8 ;  /* 0x000000017c7a7824 */ /* 0x000fc400078e0208 */
[C---:B------:R-:W-:Y:S01]  /*75f0*/  IMAD.X R123, R117.reuse, 0x1, R21, P1 ;  /* 0x00000001757b7824 */ /* 0x040fe200008e0615 */
[C---:B------:R-:W-:Y:S01]  /*7600*/  IADD3 RZ, P1, R124.reuse, R6, RZ ;  /* 0x000000067cff7210 */ /* 0x040fe20007f3e0ff */
[----:B------:R1:W2:Y:S01]  /*7610*/  @!P0 LDG.E.U8 R185, desc[UR30][R120.64] ;  /* 0x0000001e78b98981 */ /* 0x0002a2000c1e1100 */
[----:B------:R-:W-:Y:S02]  /*7620*/  PRMT R191, RZ, 0x7610, R191 ;  /* 0x00007610ffbf7816 */ /* 0x000fe400000000bf */
[----:B------:R-:W-:Y:S01]  /*7630*/  PRMT R190, RZ, 0x7610, R190 ;  /* 0x00007610ffbe7816 */ /* 0x000fe200000000be */
[----:B------:R4:W2:Y:S01]  /*7640*/  @!P0 LDG.E.U8 R187, desc[UR30][R122.64] ;  /* 0x0000001e7abb8981 */ /* 0x0008a2000c1e1100 */
[----:B------:R-:W-:Y:S01]  /*7650*/  PRMT R192, RZ, 0x7610, R192 ;  /* 0x00007610ffc07816 */ /* 0x000fe200000000c0 */
[C---:B0-----:R-:W-:Y:S02]  /*7660*/  IMAD.IADD R118, R124.reuse, 0x1, R6 ;  /* 0x000000017c767824 */ /* 0x041fe400078e0206 */
[----:B------:R-:W-:Y:S01]  /*7670*/  IMAD.X R119, R117, 0x1, R17, P1 ;  /* 0x0000000175777824 */ /* 0x000fe200008e0611 */
[C---:B------:R-:W-:Y:S01]  /*7680*/  IADD3 RZ, P1, R124.reuse, R5, RZ ;  /* 0x000000057cff7210 */ /* 0x040fe20007f3e0ff */
[----:B-1----:R-:W-:-:S02]  /*7690*/  IMAD.IADD R120, R124, 0x1, R7 ;  /* 0x000000017c787824 */ /* 0x002fc400078e0207 */
[C---:B------:R-:W-:Y:S01]  /*76a0*/  IMAD.X R121, R117.reuse, 0x1, R19, P2 ;  /* 0x0000000175797824 */ /* 0x040fe200010e0613 */
[C---:B------:R-:W-:Y:S01]  /*76b0*/  IADD3 RZ, P2, R124.reuse, R16, RZ ;  /* 0x000000107cff7210 */ /* 0x040fe20007f5e0ff */
[C---:B----4-:R-:W-:Y:S01]  /*76c0*/  IMAD.IADD R122, R124.reuse, 0x1, R20 ;  /* 0x000000017c7a7824 */ /* 0x050fe200078e0214 */
[----:B------:R0:W4:Y:S01]  /*76d0*/  @!P0 LDG.E.U8 R191, desc[UR30][R118.64] ;  /* 0x0000001e76bf8981 */ /* 0x000122000c1e1100 */
[----:B------:R-:W-:Y:S01]  /*76e0*/  IMAD.X R123, R117, 0x1, R35, P3 ;  /* 0x00000001757b7824 */ /* 0x000fe200018e0623 */
[C---:B------:R-:W-:Y:S02]  /*76f0*/  IADD3 RZ, P3, R124.reuse, R18, RZ ;  /* 0x000000127cff7210 */ /* 0x040fe40007f7e0ff */
[----:B------:R1:W4:Y:S01]  /*7700*/  @!P0 LDG.E.U8 R190, desc[UR30][R120.64] ;  /* 0x0000001e78be8981 */ /* 0x000322000c1e1100 */
[----:B------:R-:W-:Y:S02]  /*7710*/  PRMT R199, RZ, 0x7610, R199 ;  /* 0x00007610ffc77816 */ /* 0x000fe400000000c7 */
[----:B------:R-:W-:Y:S01]  /*7720*/  PRMT R201, RZ, 0x7610, R201 ;  /* 0x00007610ffc97816 */ /* 0x000fe200000000c9 */
[----:B------:R1:W4:Y:S01]  /*7730*/  @!P0 LDG.E.U8 R192, desc[UR30][R122.64] ;  /* 0x0000001e7ac08981 */ /* 0x000322000c1e1100 */
        /* <DEDUP_REMOVED lines=9> */
[----:B------:R0:W4:Y:S01]  /*77d0*/  @!P0 LDG.E.U8 R200, desc[UR30][R118.64] ;  /* 0x0000001e76c88981 */ /* 0x000122000c1e1100 */
[----:B------:R-:W-:-:S02]  /*77e0*/  IADD3 RZ, P3, R124, UR19, RZ ;  /* 0x000000137cff7c10 */ /* 0x000fc4000ff7e0ff */
[----:B------:R-:W-:Y:S01]  /*77f0*/  PRMT R220, RZ, 0x7610, R220 ;  /* 0x00007610ffdc7816 */ /* 0x000fe200000000dc */
[----:B------:R1:W4:Y:S01]  /*7800*/  @!P0 LDG.E.U8 R199, desc[UR30][R120.64] ;  /* 0x0000001e78c78981 */ /* 0x000322000c1e1100 */
[----:B------:R-:W-:Y:S02]  /*7810*/  PRMT R222, RZ, 0x7610, R222 ;  /* 0x00007610ffde7816 */ /* 0x000fe400000000de */
[----:B------:R-:W-:Y:S01]  /*7820*/  PRMT R221, RZ, 0x7610, R221 ;  /* 0x00007610ffdd7816 */ /* 0x000fe200000000dd */
[----:B------:R1:W4:Y:S01]  /*7830*/  @!P0 LDG.E.U8 R201, desc[UR30][R122.64] ;  /* 0x0000001e7ac98981 */ /* 0x000322000c1e1100 */
[C---:B0-----:R-:W-:Y:S01]  /*7840*/  VIADD R118, R124.reuse, UR19 ;  /* 0x000000137c767c36 */ /* 0x041fe20008000000 */
[----:B------:R-:W-:Y:S02]  /*7850*/  IADD3.X R119, R117, UR50, RZ, P3, !PT ;  /* 0x0000003275777c10 */ /* 0x000fe40009ffe4ff */
[C---:B------:R-:W-:Y:S01]  /*7860*/  IADD3 RZ, P3, R124.reuse, R48, RZ ;  /* 0x000000307cff7210 */ /* 0x040fe20007f7e0ff */
[----:B-1----:R-:W-:-:S02]  /*7870*/  IMAD.IADD R120, R124, 0x1, R4 ;  /* 0x000000017c787824 */ /* 0x002fc400078e0204 */
[C---:B------:R-:W-:Y:S01]  /*7880*/  IMAD.X R121, R117.reuse, 0x1, R13, P1 ;  /* 0x0000000175797824 */ /* 0x040fe200008e060d */
[C---:B------:R-:W-:Y:S01]  /*7890*/  IADD3 RZ, P1, R124.reuse, R3, RZ ;  /* 0x000000037cff7210 */ /* 0x040fe20007f3e0ff */
[C---:B------:R-:W-:Y:S01]  /*78a0*/  IMAD.IADD R122, R124.reuse, 0x1, R14 ;  /* 0x000000017c7a7824 */ /* 0x040fe200078e020e */
        /* <DEDUP_REMOVED lines=12> */
[----:B------:R0:W4:Y:S01]  /*7970*/  @!P0 LDG.E.U8 R244, desc[UR30][R118.64] ;  /* 0x0000001e76f48981 */ /* 0x000122000c1e1100 */
[----:B------:R-:W-:Y:S02]  /*7980*/  IMAD.IADD R122, R124, 0x1, R3 ;  /* 0x000000017c7a7824 */ /* 0x000fe400078e0203 */
[----:B------:R-:W-:Y:S01]  /*7990*/  IMAD.X R123, R117, 0x1, R11, P1 ;  /* 0x00000001757b7824 */ /* 0x000fe200008e060b */
[----:B------:R-:W4:Y:S04]  /*79a0*/  @!P0 LDG.E.U8 R245, desc[UR30][R120.64] ;  /* 0x0000001e78f58981 */ /* 0x000f28000c1e1100 */
[----:B------:R1:W4:Y:S01]  /*79b0*/  @!P0 LDG.E.U8 R243, desc[UR30][R122.64] ;  /* 0x0000001e7af38981 */ /* 0x000322000c1e1100 */
[----:B------:R-:W-:-:S02]  /*79c0*/  LOP3.LUT R117, R132, 0x3, RZ, 0xc0, !PT ;  /* 0x0000000384757812 */ /* 0x000fc400078ec0ff */
[----:B------:R-:W-:-:S03]  /*79d0*/  SHF.R.U32.HI R126, RZ, 0x2, R132 ;  /* 0x00000002ff7e7819 */ /* 0x000fc60000011684 */
[----:B------:R-:W-:Y:S01]  /*79e0*/  IMAD R124, R117, 0x88, RZ ;  /* 0x00000088757c7824 */ /* 0x000fe200078e02ff */
[----:B------:R-:W-:-:S04]  /*79f0*/  SGXT.U32 R117, R126, 0x3 ;  /* 0x000000037e75781a */ /* 0x000fc80000000000 */
[----:B0-----:R-:W-:Y:S01]  /*7a00*/  LOP3.LUT R118, R124, R117, RZ, 0xfc, !PT ;  /* 0x000000757c767212 */ /* 0x001fe200078efcff */
[----:B------:R-:W-:Y:S03]  /*7a10*/  STL [R1+0x20], R248 ;  /* 0x000020f801007387 */ /* 0x000fe60000100800 */
[----:B------:R-:W-:Y:S01]  /*7a20*/  LOP3.LUT R117, R118, 0x8, RZ, 0x3c, !PT ;  /* 0x0000000876757812 */ /* 0x000fe200078e3cff */
[----:B------:R-:W-:Y:S04]  /*7a30*/  STL [R1+0x24], R2 ;  /* 0x0000240201007387 */ /* 0x000fe80000100800 */
[----:B------:R-:W-:Y:S04]  /*7a40*/  STL [R1+0x28], R247 ;  /* 0x000028f701007387 */ /* 0x000fe80000100800 */
[----:B------:R-:W-:Y:S04]  /*7a50*/  STL [R1+0x2c], R0 ;  /* 0x00002c0001007387 */ /* 0x000fe80000100800 */
[----:B------:R-:W0:Y:S04]  /*7a60*/  LDS.U8 R0, [R117+UR34+0xc40] ;  /* 0x000c402275007984 */ /* 0x000e280008000000 */
[----:B------:R-:W-:Y:S04]  /*7a70*/  STL [R1+0x30], R22 ;  /* 0x0000301601007387 */ /* 0x000fe80000100800 */
        /* <DEDUP_REMOVED lines=15> */
[----:B------:R-:W-:Y:S01]  /*7b70*/  STL [R1+0x70], R37 ;  /* 0x0000702501007387 */ /* 0x000fe20000100800 */
[----:B------:R-:W-:-:S03]  /*7b80*/  LOP3.LUT R125, R132, 0x7, RZ, 0xc0, !PT ;  /* 0x00000007847d7812 */ /* 0x000fc600078ec0ff */
[----:B------:R-:W-:Y:S04]  /*7b90*/  STL [R1+0x74], R94 ;  /* 0x0000745e01007387 */ /* 0x000fe80000100800 */
[----:B------:R-:W-:Y:S04]  /*7ba0*/  STL [R1+0x78], R38 ;  /* 0x0000782601007387 */ /* 0x000fe80000100800 */
[----:B------:R-:W-:Y:S04]  /*7bb0*/  STL [R1+0x7c], R95 ;  /* 0x00007c5f01007387 */ /* 0x000fe80000100800 */
[----:B------:R-:W-:Y:S04]  /*7bc0*/  STL [R1+0x80], R39 ;  /* 0x0000802701007387 */ /* 0x000fe80000100800 */
[----:B------:R-:W-:Y:S01]  /*7bd0*/  STL [R1+0x84], R96 ;  /* 0x0000846001007387 */ /* 0x000fe20000100800 */
[----:B------:R-:W-:-:S03]  /*7be0*/  LOP3.LUT R252, R132, 0x60, RZ, 0xc0, !PT ;  /* 0x0000006084fc7812 */ /* 0x000fc600078ec0ff */
[----:B------:R-:W-:Y:S01]  /*7bf0*/  STL [R1+0x88], R40 ;  /* 0x0000882801007387 */ /* 0x000fe20000100800 */
[----:B------:R-:W-:-:S03]  /*7c00*/  IMAD.SHL.U32 R126, R132, 0x2, RZ ;  /* 0x00000002847e7824 */ /* 0x000fc600078e00ff */
[----:B------:R-:W-:Y:S01]  /*7c10*/  STL [R1+0x8c], R97 ;  /* 0x00008c6101007387 */ /* 0x000fe20000100800 */
[----:B------:R-:W-:Y:S01]  /*7c20*/  IMAD.SHL.U32 R251, R125, 0x10, RZ ;  /* 0x000000107dfb7824 */ /* 0x000fe200078e00ff */
[C---:B-1----:R-:W-:Y:S02]  /*7c30*/  LOP3.LUT R123, R118.reuse, 0x10, RZ, 0x3c, !PT ;  /* 0x00000010767b7812 */ /* 0x042fe400078e3cff */
[----:B------:R-:W-:Y:S01]  /*7c40*/  STL [R1+0x90], R41 ;  /* 0x0000902901007387 */ /* 0x000fe20000100800 */
[----:B------:R-:W-:-:S03]  /*7c50*/  LOP3.LUT R250, R118, 0x18, RZ, 0x3c, !PT ;  /* 0x0000001876fa7812 */ /* 0x000fc600078e3cff */
[----:B------:R-:W-:Y:S04]  /*7c60*/  STL [R1+0x94], R98 ;  /* 0x0000946201007387 */ /* 0x000fe80000100800 */
[----:B------:R-:W-:Y:S01]  /*7c70*/  STL [R1+0x98], R42 ;  /* 0x0000982a01007387 */ /* 0x000fe20000100800 */
[----:B------:R-:W-:-:S03]  /*7c80*/  IMAD R252, R125, 0x4, R252 ;  /* 0x000000047dfc7824 */ /* 0x000fc600078e02fc */
[----:B------:R-:W-:Y:S01]  /*7c90*/  STL [R1+0x9c], R99 ;  /* 0x00009c6301007387 */ /* 0x000fe20000100800 */
[----:B------:R-:W-:-:S03]  /*7ca0*/  LOP3.LUT R251, R251, 0x30, R126, 0x78, !PT ;  /* 0x00000030fbfb7812 */ /* 0x000fc600078e787e */
[----:B------:R-:W-:Y:S04]  /*7cb0*/  STL [R1+0xa0], R43 ;  /* 0x0000a02b01007387 */ /* 0x000fe80000100800 */
[----:B------:R-:W-:Y:S04]  /*7cc0*/  STL [R1+0xa4], R100 ;  /* 0x0000a46401007387 */ /* 0x000fe80000100800 */
[----:B------:R-:W-:Y:S04]  /*7cd0*/  LDS.U8 R231, [R118+UR34] ;  /* 0x0000002276e77984 */ /* 0x000fe80008000000 */
[----:B------:R-:W-:Y:S04]  /*7ce0*/  LDS.U8 R232, [R118+UR34+0x20] ;  /* 0x0000202276e87984 */ /* 0x000fe80008000000 */
[----:B------:R-:W-:Y:S04]  /*7cf0*/  LDS.U8 R233, [R118+UR34+0x40] ;  /* 0x0000402276e97984 */ /* 0x000fe80008000000 */
[----:B------:R-:W1:Y:S04]  /*7d00*/  LDS.U8 R234, [R118+UR34+0x60] ;  /* 0x0000602276ea7984 */ /* 0x000e680008000000 */
[----:B------:R-:W-:Y:S04]  /*7d10*/  LDS.U8 R235, [R118+UR34+0x200] ;  /* 0x0002002276eb7984 */ /* 0x000fe80008000000 */
[----:B------:R-:W-:Y:S04]  /*7d20*/  LDS.U8 R236, [R118+UR34+0x220] ;  /* 0x0002202276ec7984 */ /* 0x000fe80008000000 */
[----:B------:R-:W-:Y:S04]  /*7d30*/  LDS.U8 R237, [R118+UR34+0x240] ;  /* 0x0002402276ed7984 */ /* 0x000fe80008000000 */
[----:B------:R-:W1:Y:S04]  /*7d40*/  LDS.U8 R238, [R118+UR34+0x260] ;  /* 0x0002602276ee7984 */ /* 0x000e680008000000 */
[----:B------:R-:W-:Y:S04]  /*7d50*/  LDS.U8 R239, [R118+UR34+0x400] ;  /* 0x0004002276ef7984 */ /* 0x000fe80008000000 */
        /* <DEDUP_REMOVED lines=23> */
[----:B------:R-:W-:Y:S04]  /*7ed0*/  LDS.U8 R204, [R117+UR34] ;  /* 0x0000002275cc7984 */ /* 0x000fe80008000000 */
[----:B------:R-:W4:Y:S04]  /*7ee0*/  LDS.U8 R205, [R117+UR34+0x20] ;  /* 0x0000202275cd7984 */ /* 0x000f280008000000 */
[----:B------:R-:W-:Y:S04]  /*7ef0*/  LDS.U8 R206, [R117+UR34+0x40] ;  /* 0x0000402275ce7984 */ /* 0x000fe80008000000 */
[----:B------:R-:W-:Y:S04]  /*7f00*/  LDS.U8 R207, [R117+UR34+0x60] ;  /* 0x0000602275cf7984 */ /* 0x000fe80008000000 */
[----:B------:R-:W-:Y:S04]  /*7f10*/  LDS.U8 R208, [R117+UR34+0x200] ;  /* 0x0002002275d07984 */ /* 0x000fe80008000000 */
[----:B------:R-:W4:Y:S04]  /*7f20*/  LDS.U8 R209, [R117+UR34+0x220] ;  /* 0x0002202275d17984 */ /* 0x000f280008000000 */
        /* <DEDUP_REMOVED lines=22> */
[----:B0-----:R-:W-:Y:S04]  /*8090*/  STL [R1], R0 ;  /* 0x0000000001007387 */ /* 0x001fe80000100800 */
[----:B------:R-:W-:Y:S04]  /*80a0*/  LDS.U8 R119, [R117+UR34+0xe20] ;  /* 0x000e202275777984 */ /* 0x000fe80008000000 */
[----:B------:R-:W-:Y:S04]  /*80b0*/  LDS.U8 R24, [R117+UR34+0xe40] ;  /* 0x000e402275187984 */ /* 0x000fe80008000000 */
[----:B------:R-:W-:Y:S04]  /*80c0*/  LDS.U8 R54, [R117+UR34+0xe60] ;  /* 0x000e602275367984 */ /* 0x000fe80008000000 */
[----:B------:R-:W-:Y:S04]  /*80d0*/  LDS.U8 R193, [R123+UR34] ;  /* 0x000000227bc17984 */ /* 0x000fe80008000000 */
[----:B------:R-:W0:Y:S04]  /*80e0*/  LDS.U8 R194, [R123+UR34+0x20] ;  /* 0x000020227bc27984 */ /* 0x000e280008000000 */
[----:B------:R-:W-:Y:S04]  /*80f0*/  LDS.U8 R160, [R123+UR34+0x40] ;  /* 0x000040227ba07984 */ /* 0x000fe80008000000 */
[----:B------:R-:W-:Y:S04]  /*8100*/  LDS.U8 R161, [R123+UR34+0x60] ;  /* 0x000060227ba17984 */ /* 0x000fe80008000000 */
[----:B------:R-:W-:Y:S04]  /*8110*/  LDS.U8 R195, [R123+UR34+0x200] ;  /* 0x000200227bc37984 */ /* 0x000fe80008000000 */
[----:B------:R-:W0:Y:S04]  /*8120*/  LDS.U8 R196, [R123+UR34+0x220] ;  /* 0x000220227bc47984 */ /* 0x000e280008000000 */
        /* <DEDUP_REMOVED lines=57> */
[----:B------:R-:W-:Y:S01]  /*84c0*/  LDS.U8 R250, [R250+UR34+0xe60] ;  /* 0x000e6022fafa7984 */ /* 0x000fe20008000000 */
[----:B------:R-:W-:Y:S06]  /*84d0*/  BAR.SYNC.DEFER_BLOCKING 0x0 ;  /* 0x0000000000007b1d */ /* 0x000fec0000010000 */
[----:B------:R3:W-:Y:S04]  /*84e0*/  STS.U8 [R116+UR34], R77 ;  /* 0x0000004d74007988 */ /* 0x0007e80008000022 */
[----:B------:R-:W-:Y:S01]  /*84f0*/  STS.U8 [R116+UR34+0x400], R113 ;  /* 0x0004007174007988 */ /* 0x000fe20008000022 */
[----:B---3--:R-:W-:-:S03]  /*8500*/  LOP3.LUT R77, R116, 0x10, RZ, 0x3c, !PT ;  /* 0x00000010744d7812 */ /* 0x008fc600078e3cff */
[----:B------:R-:W-:Y:S04]  /*8510*/  STS.U8 [R116+UR34+0x800], R171 ;  /* 0x000800ab74007988 */ /* 0x000fe80008000022 */
[----:B------:R3:W-:Y:S04]  /*8520*/  STS.U8 [R116+UR34+0xc00], R74 ;  /* 0x000c004a74007988 */ /* 0x0007e80008000022 */
[----:B------:R-:W-:Y:S04]  /*8530*/  STS.U8 [R116+UR34+0x1000], R80 ;  /* 0x0010005074007988 */ /* 0x000fe80008000022 */
[----:B------:R1:W-:Y:S04]  /*8540*/  STS.U8 [R116+UR34+0x1400], R76 ;  /* 0x0014004c74007988 */ /* 0x0003e80008000022 */
[----:B------:R4:W-:Y:S04]  /*8550*/  STS.U8 [R116+UR34+0x1800], R108 ;  /* 0x0018006c74007988 */ /* 0x0009e80008000022 */
[----:B--2---:R-:W-:Y:S04]  /*8560*/  STS.U8 [R116+UR34+0x1c00], R182 ;  /* 0x001c00b674007988 */ /* 0x004fe80008000022 */
[----:B------:R-:W-:Y:S01]  /*8570*/  STS.U8 [R77+UR34+0x80], R134 ;  /* 0x000080864d007988 */ /* 0x000fe20008000022 */
[----:B---3--:R-:W-:-:S03]  /*8580*/  LOP3.LUT R74, R116, 0x20, RZ, 0x3c, !PT ;  /* 0x00000020744a7812 */ /* 0x008fc600078e3cff */
[----:B------:R-:W-:Y:S04]  /*8590*/  STS.U8 [R77+UR34+0x480], R110 ;  /* 0x0004806e4d007988 */ /* 0x000fe80008000022 */
[----:B------:R-:W-:Y:S04]  /*85a0*/  STS.U8 [R77+UR34+0x880], R166 ;  /* 0x000880a64d007988 */ /* 0x000fe80008000022 */
[----:B------:R-:W-:Y:S04]  /*85b0*/  STS.U8 [R77+UR34+0xc80], R109 ;  /* 0x000c806d4d007988 */ /* 0x000fe80008000022 */
[----:B------:R-:W-:Y:S04]  /*85c0*/  STS.U8 [R77+UR34+0x1080], R83 ;  /* 0x001080534d007988 */ /* 0x000fe80008000022 */
[----:B------:R-:W-:Y:S01]  /*85d0*/  STS.U8 [R77+UR34+0x1480], R114 ;  /* 0x001480724d007988 */ /* 0x000fe20008000022 */
[----:B-1----:R-:W-:-:S03]  /*85e0*/  LOP3.LUT R76, R116, 0x40, RZ, 0x3c, !PT ;  /* 0x00000040744c7812 */ /* 0x002fc600078e3cff */
[----:B------:R-:W-:Y:S04]  /*85f0*/  STS.U8 [R77+UR34+0x1880], R81 ;  /* 0x001880514d007988 */ /* 0x000fe80008000022 */
[----:B------:R1:W-:Y:S01]  /*8600*/  STS.U8 [R77+UR34+0x1c80], R184 ;  /* 0x001c80b84d007988 */ /* 0x0003e20008000022 */
[----:B----4-:R-:W-:-:S03]  /*8610*/  LOP3.LUT R108, R116, 0x70, RZ, 0x3c, !PT ;  /* 0x00000070746c7812 */ /* 0x010fc600078e3cff */
[----:B------:R-:W-:Y:S04]  /*8620*/  STS.U8 [R74+UR34+0x100], R159 ;  /* 0x0001009f4a007988 */ /* 0x000fe80008000022 */
[----:B------:R-:W-:Y:S01]  /*8630*/  STS.U8 [R74+UR34+0x500], R185 ;  /* 0x000500b94a007988 */ /* 0x000fe20008000022 */
[----:B-1----:R-:W-:-:S03]  /*8640*/  LOP3.LUT R77, R116, 0x30, RZ, 0x3c, !PT ;  /* 0x00000030744d7812 */ /* 0x002fc600078e3cff */
[----:B------:R-:W-:Y:S04]  /*8650*/  STS.U8 [R74+UR34+0x900], R167 ;  /* 0x000900a74a007988 */ /* 0x000fe80008000022 */
[----:B------:R1:W-:Y:S04]  /*8660*/  STS.U8 [R74+UR34+0xd00], R72 ;  /* 0x000d00484a007988 */ /* 0x0003e80008000022 */
[----:B------:R-:W-:Y:S04]  /*8670*/  STS.U8 [R74+UR34+0x1100], R154 ;  /* 0x0011009a4a007988 */ /* 0x000fe80008000022 */
[----:B------:R-:W-:Y:S01]  /*8680*/  STS.U8 [R74+UR34+0x1500], R138 ;  /* 0x0015008a4a007988 */ /* 0x000fe20008000022 */
[----:B-1----:R-:W-:-:S03]  /*8690*/  LOP3.LUT R72, R116, 0x60, RZ, 0x3c, !PT ;  /* 0x0000006074487812 */ /* 0x002fc600078e3cff */
[----:B------:R-:W-:Y:S04]  /*86a0*/  STS.U8 [R74+UR34+0x1900], R158 ;  /* 0x0019009e4a007988 */ /* 0x000fe80008000022 */
[----:B------:R1:W-:Y:S04]  /*86b0*/  STS.U8 [R74+UR34+0x1d00], R187 ;  /* 0x001d00bb4a007988 */ /* 0x0003e80008000022 */
[----:B------:R-:W-:Y:S01]  /*86c0*/  STS.U8 [R77+UR34+0x180], R75 ;  /* 0x0001804b4d007988 */ /* 0x000fe20008000022 */
[----:B------:R-:W-:Y:S02]  /*86d0*/  IMAD R233, R234, 0x100, R233 ;  /* 0x00000100eae97824 */ /* 0x000fe400078e02e9 */
[----:B------:R-:W-:Y:S01]  /*86e0*/  IMAD R237, R238, 0x100, R237 ;  /* 0x00000100eeed7824 */ /* 0x000fe200078e02ed */
[----:B------:R-:W2:Y:S01]  /*86f0*/  LDL.LU R171, [R1] ;  /* 0x0000000001ab7983 */ /* 0x000ea20000300800 */
[----:B-1----:R-:W-:-:S03]  /*8700*/  LOP3.LUT R74, R116, 0x50, RZ, 0x3c, !PT ;  /* 0x00000050744a7812 */ /* 0x002fc600078e3cff */
[----:B------:R-:W-:Y:S04]  /*8710*/  STS.U8 [R77+UR34+0x580], R186 ;  /* 0x000580ba4d007988 */ /* 0x000fe80008000022 */
        /* <DEDUP_REMOVED lines=34> */
[----:B------:R4:W-:Y:S04]  /*8940*/  STS.U8 [R108+UR34+0x1380], R66 ;  /* 0x001380426c007988 */ /* 0x0009e80008000022 */
[----:B------:R0:W-:Y:S04]  /*8950*/  STS.U8 [R108+UR34+0x1780], R65 ;  /* 0x001780416c007988 */ /* 0x0001e80008000022 */
[----:B------:R-:W-:Y:S04]  /*8960*/  STS.U8 [R108+UR34+0x1b80], R245 ;  /* 0x001b80f56c007988 */ /* 0x000fe80008000022 */
[----:B------:R-:W-:Y:S01]  /*8970*/  STS.U8 [R108+UR34+0x1f80], R243 ;  /* 0x001f80f36c007988 */ /* 0x000fe20008000022 */
[----:B-1----:R-:W-:Y:S01]  /*8980*/  IMAD.U32 R147, R252, 0x20, R251 ;  /* 0x00000020fc937824 */ /* 0x002fe200078e00fb */
[----:B------:R-:W-:Y:S06]  /*8990*/  BAR.SYNC.DEFER_BLOCKING 0x0 ;  /* 0x0000000000007b1d */ /* 0x000fec0000010000 */
[----:B------:R-:W1:Y:S04]  /*89a0*/  LDSM.16.M88.4 R76, [R147+UR34] ;  /* 0x00000022934c783b */ /* 0x000e680008000200 */
[----:B------:R-:W1:Y:S01]  /*89b0*/  LDSM.16.M88.4 R80, [R147+UR34+0x1000] ;  /* 0x001000229350783b */ /* 0x000e620008000200 */
[----:B---3--:R-:W-:-:S02]  /*89c0*/  IMAD R64, R232, 0x100, R231 ;  /* 0x00000100e8407824 */ /* 0x008fc400078e02e7 */
[----:B----4-:R-:W-:Y:S02]  /*89d0*/  IMAD R66, R236, 0x100, R235 ;  /* 0x00000100ec427824 */ /* 0x010fe400078e02eb */
[----:B0-----:R-:W-:Y:S02]  /*89e0*/  IMAD R65, R205, 0x100, R204 ;  /* 0x00000100cd417824 */ /* 0x001fe400078e02cc */
[----:B------:R-:W-:Y:S02]  /*89f0*/  IMAD R67, R209, 0x100, R208 ;  /* 0x00000100d1437824 */ /* 0x000fe400078e02d0 */
[----:B------:R-:W-:Y:S02]  /*8a00*/  IMAD R72, R194, 0x100, R193 ;  /* 0x00000100c2487824 */ /* 0x000fe400078e02c1 */
[----:B------:R-:W-:Y:S02]  /*8a10*/  IMAD R74, R196, 0x100, R195 ;  /* 0x00000100c44a7824 */ /* 0x000fe400078e02c3 */
[----:B------:R-:W-:-:S02]  /*8a20*/  IMAD R73, R198, 0x100, R197 ;  /* 0x00000100c6497824 */ /* 0x000fc400078e02c5 */
[----:B------:R-:W-:Y:S01]  /*8a30*/  IMAD R75, R189, 0x100, R188 ;  /* 0x00000100bd4b7824 */ /* 0x000fe200078e02bc */
[----:B------:R-:W-:Y:S02]  /*8a40*/  F2FP.F16.E4M3.UNPACK_B R64, R64 ;  /* 0x00000040ff40723e */ /* 0x000fe400020006ff */
[----:B------:R-:W-:Y:S02]  /*8a50*/  F2FP.F16.E4M3.UNPACK_B R66, R66 ;  /* 0x00000042ff42723e */ /* 0x000fe400020006ff */
[----:B------:R-:W-:Y:S02]  /*8a60*/  F2FP.F16.E4M3.UNPACK_B R65, R65 ;  /* 0x00000041ff41723e */ /* 0x000fe400020006ff */
[----:B------:R-:W-:Y:S02]  /*8a70*/  F2FP.F16.E4M3.UNPACK_B R67, R67 ;  /* 0x00000043ff43723e */ /* 0x000fe400020006ff */
[----:B------:R-:W-:Y:S02]  /*8a80*/  F2FP.F16.E4M3.UNPACK_B R72, R72 ;  /* 0x00000048ff48723e */ /* 0x000fe400020006ff */
[----:B------:R-:W-:-:S02]  /*8a90*/  F2FP.F16.E4M3.UNPACK_B R74, R74 ;  /* 0x0000004aff4a723e */ /* 0x000fc400020006ff */
[----:B------:R-:W-:Y:S02]  /*8aa0*/  F2FP.F16.E4M3.UNPACK_B R73, R73 ;  /* 0x00000049ff49723e */ /* 0x000fe400020006ff */
[----:B------:R-:W-:Y:S02]  /*8ab0*/  F2FP.F16.E4M3.UNPACK_B R75, R75 ;  /* 0x0000004bff4b723e */ /* 0x000fe400020006ff */
[----:B-1----:R-:W-:Y:S02]  /*8ac0*/  F2FP.F16.E4M3.UNPACK_B R138, R76 ;  /* 0x0000004cff8a723e */ /* 0x002fe400020006ff */
[----:B------:R-:W-:Y:S02]  /*8ad0*/  F2FP.F16.E4M3.UNPACK_B R139, R77 ;  /* 0x0000004dff8b723e */ /* 0x000fe400020006ff */
[----:B------:R-:W-:Y:S02]  /*8ae0*/  F2FP.F16.E4M3.UNPACK_B R134, R80 ;  /* 0x00000050ff86723e */ /* 0x000fe400020006ff */
[----:B------:R-:W-:-:S03]  /*8af0*/  F2FP.F16.E4M3.UNPACK_B R135, R81 ;  /* 0x00000051ff87723e */ /* 0x000fc600020006ff */
[C---:B------:R-:W-:Y:S06]  /*8b00*/  HMMA.16816.F32 R84, R64.reuse, R138, R84 ;  /* 0x0000008a4054723c */ /* 0x040fec0000001854 */
[----:B------:R-:W-:Y:S06]  /*8b10*/  HMMA.16816.F32 R56, R64, R134, R56 ;  /* 0x000000864038723c */ /* 0x000fec0000001838 */
[C---:B------:R-:W-:Y:S06]  /*8b20*/  HMMA.16816.F32 R60, R72.reuse, R138, R60 ;  /* 0x0000008a483c723c */ /* 0x040fec000000183c */
[----:B------:R-:W-:Y:S01]  /*8b30*/  HMMA.16816.F32 R68, R72, R134, R68 ;  /* 0x000000864844723c */ /* 0x000fe20000001844 */
[----:B------:R-:W-:-:S02]  /*8b40*/  IMAD R206, R207, 0x100, R206 ;  /* 0x00000100cfce7824 */ /* 0x000fc400078e02ce */
[----:B------:R-:W-:-:S04]  /*8b50*/  IMAD R67, R173, 0x100, R172 ;  /* 0x00000100ad437824 */ /* 0x000fc800078e02ac */
[----:B------:R-:W-:Y:S02]  /*8b60*/  IMAD R72, R161, 0x100, R160 ;  /* 0x00000100a1487824 */ /* 0x000fe400078e02a0 */
[----:B------:R-:W-:Y:S02]  /*8b70*/  IMAD R74, R163, 0x100, R162 ;  /* 0x00000100a34a7824 */ /* 0x000fe400078e02a2 */
[----:B------:R-:W-:Y:S02]  /*8b80*/  IMAD R73, R165, 0x100, R164 ;  /* 0x00000100a5497824 */ /* 0x000fe400078e02a4 */
[----:B------:R-:W-:Y:S01]  /*8b90*/  IMAD R75, R146, 0x100, R145 ;  /* 0x00000100924b7824 */ /* 0x000fe200078e0291 */
[----:B------:R-:W-:Y:S02]  /*8ba0*/  F2FP.F16.E4M3.UNPACK_B R64, R233 ;  /* 0x000000e9ff40723e */ /* 0x000fe400020006ff */
[----:B------:R-:W-:Y:S02]  /*8bb0*/  F2FP.F16.E4M3.UNPACK_B R66, R237 ;  /* 0x000000edff42723e */ /* 0x000fe400020006ff */
[----:B------:R-:W-:-:S02]  /*8bc0*/  F2FP.F16.E4M3.UNPACK_B R65, R206 ;  /* 0x000000ceff41723e */ /* 0x000fc400020006ff */
[----:B------:R-:W-:Y:S02]  /*8bd0*/  F2FP.F16.E4M3.UNPACK_B R67, R67 ;  /* 0x00000043ff43723e */ /* 0x000fe400020006ff */
[----:B------:R-:W-:Y:S02]  /*8be0*/  F2FP.F16.E4M3.UNPACK_B R76, R76.H1 ;  /* 0x0000004cff4c723e */ /* 0x000fe400030006ff */
[----:B------:R-:W-:Y:S02]  /*8bf0*/  F2FP.F16.E4M3.UNPACK_B R77, R77.H1 ;  /* 0x0000004dff4d723e */ /* 0x000fe400030006ff */
[----:B------:R-:W-:Y:S02]  /*8c00*/  F2FP.F16.E4M3.UNPACK_B R80, R80.H1 ;  /* 0x00000050ff50723e */ /* 0x000fe400030006ff */
[----:B------:R-:W-:Y:S02]  /*8c10*/  F2FP.F16.E4M3.UNPACK_B R81, R81.H1 ;  /* 0x00000051ff51723e */ /* 0x000fe400030006ff */
[----:B------:R-:W-:-:S02]  /*8c20*/  F2FP.F16.E4M3.UNPACK_B R72, R72 ;  /* 0x00000048ff48723e */ /* 0x000fc400020006ff */
[----:B------:R-:W-:Y:S02]  /*8c30*/  F2FP.F16.E4M3.UNPACK_B R74, R74 ;  /* 0x0000004aff4a723e */ /* 0x000fe400020006ff */
[----:B------:R-:W-:Y:S02]  /*8c40*/  F2FP.F16.E4M3.UNPACK_B R73, R73 ;  /* 0x00000049ff49723e */ /* 0x000fe400020006ff */
[----:B------:R-:W-:Y:S01]  /*8c50*/  F2FP.F16.E4M3.UNPACK_B R75, R75 ;  /* 0x0000004bff4b723e */ /* 0x000fe200020006ff */
[C---:B------:R-:W-:Y:S06]  /*8c60*/  HMMA.16816.F32 R84, R64.reuse, R76, R84 ;  /* 0x0000004c4054723c */ /* 0x040fec0000001854 */
[----:B------:R-:W-:Y:S06]  /*8c70*/  HMMA.16816.F32 R56, R64, R80, R56 ;  /* 0x000000504038723c */ /* 0x000fec0000001838 */
[C---:B------:R-:W-:Y:S06]  /*8c80*/  HMMA.16816.F32 R60, R72.reuse, R76, R60 ;  /* 0x0000004c483c723c */ /* 0x040fec000000183c */
[----:B------:R-:W-:Y:S01]  /*8c90*/  HMMA.16816.F32 R68, R72, R80, R68 ;  /* 0x000000504844723c */ /* 0x000fe20000001844 */
[----:B------:R-:W-:-:S02]  /*8ca0*/  IMAD R239, R240, 0x100, R239 ;  /* 0x00000100f0ef7824 */ /* 0x000fc400078e02ef */
[----:B------:R-:W-:Y:S02]  /*8cb0*/  IMAD R227, R228, 0x100, R227 ;  /* 0x00000100e4e37824 */ /* 0x000fe400078e02e3 */
[----:B------:R-:W-:Y:S02]  /*8cc0*/  IMAD R174, R175, 0x100, R174 ;  /* 0x00000100afae7824 */ /* 0x000fe400078e02ae */
        /* <DEDUP_REMOVED lines=13> */
[----:B------:R-:W-:Y:S02]  /*8da0*/  F2FP.F16.E4M3.UNPACK_B R72, R72 ;  /* 0x00000048ff48723e */ /* 0x000fe400020006ff */
[----:B------:R-:W-:Y:S02]  /*8db0*/  F2FP.F16.E4M3.UNPACK_B R74, R74 ;  /* 0x0000004aff4a723e */ /* 0x000fe400020006ff */
[----:B------:R-:W-:Y:S02]  /*8dc0*/  F2FP.F16.E4M3.UNPACK_B R73, R73 ;  /* 0x00000049ff49723e */ /* 0x000fe400020006ff */
[----:B------:R-:W-:-:S02]  /*8dd0*/  F2FP.F16.E4M3.UNPACK_B R75, R75 ;  /* 0x0000004bff4b723e */ /* 0x000fc400020006ff */
[----:B------:R-:W-:Y:S01]  /*8de0*/  LOP3.LUT R147, R147, 0x40, RZ, 0x3c, !PT ;  /* 0x0000004093937812 */ /* 0x000fe200078e3cff */
[C---:B------:R-:W-:Y:S06]  /*8df0*/  HMMA.16816.F32 R84, R64.reuse, R76, R84 ;  /* 0x0000004c4054723c */ /* 0x040fec0000001854 */
[----:B------:R-:W-:Y:S01]  /*8e00*/  HMMA.16816.F32 R56, R64, R80, R56 ;  /* 0x000000504038723c */ /* 0x000fe20000001838 */
[----:B------:R-:W0:Y:S05]  /*8e10*/  LDSM.16.M88.4 R64, [R147+UR34] ;  /* 0x000000229340783b */ /* 0x000e2a0008000200 */
[C---:B------:R-:W-:Y:S06]  /*8e20*/  HMMA.16816.F32 R60, R72.reuse, R76, R60 ;  /* 0x0000004c483c723c */ /* 0x040fec000000183c */
[----:B------:R-:W-:Y:S01]  /*8e30*/  HMMA.16816.F32 R68, R72, R80, R68 ;  /* 0x000000504844723c */ /* 0x000fe20000001844 */
[----:B------:R-:W1:Y:S01]  /*8e40*/  LDSM.16.M88.4 R72, [R147+UR34+0x1000] ;  /* 0x001000229348783b */ /* 0x000e620008000200 */
[----:B------:R-:W-:-:S02]  /*8e50*/  IMAD R116, R242, 0x100, R241 ;  /* 0x00000100f2747824 */ /* 0x000fc400078e02f1 */
[----:B------:R-:W-:Y:S02]  /*8e60*/  IMAD R114, R230, 0x100, R229 ;  /* 0x00000100e6727824 */ /* 0x000fe400078e02e5 */
[----:B------:R-:W-:Y:S02]  /*8e70*/  IMAD R176, R177, 0x100, R176 ;  /* 0x00000100b1b07824 */ /* 0x000fe400078e02b0 */
[----:B------:R-:W-:Y:S01]  /*8e80*/  IMAD R180, R181, 0x100, R180 ;  /* 0x00000100b5b47824 */ /* 0x000fe200078e02b4 */
[----:B------:R-:W-:Y:S01]  /*8e90*/  F2FP.F16.E4M3.UNPACK_B R76, R116 ;  /* 0x00000074ff4c723e */ /* 0x000fe200020006ff */
[----:B------:R-:W-:Y:S01]  /*8ea0*/  IMAD R120, R119, 0x100, R120 ;  /* 0x0000010077787824 */ /* 0x000fe200078e0278 */
[----:B------:R-:W-:Y:S01]  /*8eb0*/  F2FP.F16.E4M3.UNPACK_B R119, R79.H1 ;  /* 0x0000004fff77723e */ /* 0x000fe200030006ff */
[----:B------:R-:W-:Y:S01]  /*8ec0*/  IMAD R126, R122, 0x100, R118 ;  /* 0x000001007a7e7824 */ /* 0x000fe200078e0276 */
[----:B------:R-:W-:Y:S01]  /*8ed0*/  F2FP.F16.E4M3.UNPACK_B R118, R78.H1 ;  /* 0x0000004eff76723e */ /* 0x000fe200030006ff */
[----:B------:R-:W-:Y:S01]  /*8ee0*/  IMAD R125, R121, 0x100, R117 ;  /* 0x00000100797d7824 */ /* 0x000fe200078e0275 */
[----:B------:R-:W-:-:S02]  /*8ef0*/  F2FP.F16.E4M3.UNPACK_B R78, R114 ;  /* 0x00000072ff4e723e */ /* 0x000fc400020006ff */
[----:B------:R-:W-:Y:S02]  /*8f00*/  F2FP.F16.E4M3.UNPACK_B R77, R176 ;  /* 0x000000b0ff4d723e */ /* 0x000fe400020006ff */
[----:B------:R-:W-:Y:S02]  /*8f10*/  F2FP.F16.E4M3.UNPACK_B R79, R180 ;  /* 0x000000b4ff4f723e */ /* 0x000fe400020006ff */
[----:B------:R-:W-:Y:S02]  /*8f20*/  F2FP.F16.E4M3.UNPACK_B R116, R82.H1 ;  /* 0x00000052ff74723e */ /* 0x000fe400030006ff */
[----:B------:R-:W-:-:S03]  /*8f30*/  F2FP.F16.E4M3.UNPACK_B R117, R83.H1 ;  /* 0x00000053ff75723e */ /* 0x000fc600030006ff */
[----:B------:R-:W-:Y:S01]  /*8f40*/  HMMA.16816.F32 R80, R76, R118, R84 ;  /* 0x000000764c50723c */ /* 0x000fe20000001854 */
[----:B------:R-:W-:-:S05]  /*8f50*/  IMAD R114, R96, 0x100, R40 ;  /* 0x0000010060727824 */ /* 0x000fca00078e0228 */
[----:B------:R-:W-:Y:S01]  /*8f60*/  HMMA.16816.F32 R56, R76, R116, R56 ;  /* 0x000000744c38723c */ /* 0x000fe20000001838 */
[----:B------:R-:W-:Y:S01]  /*8f70*/  IMAD R127, R95, 0x100, R39 ;  /* 0x000001005f7f7824 */ /* 0x000fe200078e0227 */
[----:B------:R-:W-:Y:S02]  /*8f80*/  F2FP.F16.E4M3.UNPACK_B R84, R125 ;  /* 0x0000007dff54723e */ /* 0x000fe400020006ff */
[----:B------:R-:W-:Y:S02]  /*8f90*/  F2FP.F16.E4M3.UNPACK_B R86, R126 ;  /* 0x0000007eff56723e */ /* 0x000fe400020006ff */
[----:B------:R-:W-:Y:S02]  /*8fa0*/  F2FP.F16.E4M3.UNPACK_B R85, R114 ;  /* 0x00000072ff55723e */ /* 0x000fe400020006ff */
[----:B------:R-:W-:Y:S01]  /*8fb0*/  F2FP.F16.E4M3.UNPACK_B R87, R127 ;  /* 0x0000007fff57723e */ /* 0x000fe200020006ff */
[----:B------:R-:W-:Y:S02]  /*8fc0*/  IMAD R113, R226, 0x100, R225 ;  /* 0x00000100e2717824 */ /* 0x000fe400078e02e1 */
[----:B------:R-:W-:-:S02]  /*8fd0*/  IMAD R112, R219, 0x100, R218 ;  /* 0x00000100db707824 */ /* 0x000fc400078e02da */
[----:B------:R-:W-:Y:S02]  /*8fe0*/  IMAD R132, R132, 0x100, R142 ;  /* 0x0000010084847824 */ /* 0x000fe400078e028e */
[----:B------:R-:W-:Y:S01]  /*8ff0*/  IMAD R136, R141, 0x100, R136 ;  /* 0x000001008d887824 */ /* 0x000fe200078e0288 */
[C---:B------:R-:W-:Y:S01]  /*9000*/  HMMA.16816.F32 R60, R84.reuse, R118, R60 ;  /* 0x00000076543c723c */ /* 0x040fe2000000183c */
[----:B------:R-:W-:Y:S02]  /*9010*/  F2FP.F16.E4M3.UNPACK_B R76, R113 ;  /* 0x00000071ff4c723e */ /* 0x000fe400020006ff */
[----:B------:R-:W-:Y:S02]  /*9020*/  F2FP.F16.E4M3.UNPACK_B R78, R112 ;  /* 0x00000070ff4e723e */ /* 0x000fe400020006ff */
[----:B------:R-:W-:Y:S01]  /*9030*/  F2FP.F16.E4M3.UNPACK_B R77, R132 ;  /* 0x00000084ff4d723e */ /* 0x000fe200020006ff */
[----:B------:R-:W-:Y:S01]  /*9040*/  HMMA.16816.F32 R68, R84, R116, R68 ;  /* 0x000000745444723c */ /* 0x000fe20000001844 */
[----:B------:R-:W-:-:S02]  /*9050*/  F2FP.F16.E4M3.UNPACK_B R79, R136 ;  /* 0x00000088ff4f723e */ /* 0x000fc400020006ff */
[----:B0-----:R-:W-:Y:S02]  /*9060*/  F2FP.F16.E4M3.UNPACK_B R112, R64 ;  /* 0x00000040ff70723e */ /* 0x001fe400020006ff */
[----:B------:R-:W-:Y:S02]  /*9070*/  F2FP.F16.E4M3.UNPACK_B R113, R65 ;  /* 0x00000041ff71723e */ /* 0x000fe400020006ff */
[----:B-1----:R-:W-:Y:S02]  /*9080*/  F2FP.F16.E4M3.UNPACK_B R116, R72 ;  /* 0x00000048ff74723e */ /* 0x002fe400020006ff */
[----:B------:R-:W-:-:S03]  /*9090*/  F2FP.F16.E4M3.UNPACK_B R117, R73 ;  /* 0x00000049ff75723e */ /* 0x000fc600020006ff */
[C---:B------:R-:W-:Y:S01]  /*90a0*/  HMMA.16816.F32 R80, R76.reuse, R112, R80 ;  /* 0x000000704c50723c */ /* 0x040fe20000001850 */
[----:B------:R-:W-:Y:S02]  /*90b0*/  IMAD R123, R43, 0x100, R100 ;  /* 0x000001002b7b7824 */ /* 0x000fe400078e0264 */
[----:B------:R-:W-:Y:S01]  /*90c0*/  IMAD R124, R41, 0x100, R98 ;  /* 0x00000100297c7824 */ /* 0x000fe200078e0262 */
[----:B------:R-:W3:Y:S02]  /*90d0*/  LDL.LU R100, [R1+0xa4] ;  /* 0x0000a40001647983 */ /* 0x000ee40000300800 */
[----:B------:R-:W-:Y:S01]  /*90e0*/  HMMA.16816.F32 R56, R76, R116, R56 ;  /* 0x000000744c38723c */ /* 0x000fe20000001838 */
[----:B------:R-:W-:Y:S02]  /*90f0*/  IMAD R125, R94, 0x100, R38 ;  /* 0x000001005e7d7824 */ /* 0x000fe400078e0226 */
[----:B------:R-:W-:Y:S01]  /*9100*/  IMAD R87, R93, 0x100, R37 ;  /* 0x000001005d577824 */ /* 0x000fe200078e0225 */
[----:B------:R-:W-:Y:S01]  /*9110*/  F2FP.F16.E4M3.UNPACK_B R84, R123 ;  /* 0x0000007bff54723e */ /* 0x000fe200020006ff */
[----:B------:R-:W-:Y:S01]  /*9120*/  IMAD R111, R224, 0x100, R223 ;  /* 0x00000100e06f7824 */ /* 0x000fe200078e02df */
[----:B------:R-:W-:Y:S01]  /*9130*/  F2FP.F16.E4M3.UNPACK_B R86, R124 ;  /* 0x0000007cff56723e */ /* 0x000fe200020006ff */
[----:B------:R-:W-:Y:S01]  /*9140*/  IMAD R110, R217, 0x100, R216 ;  /* 0x00000100d96e7824 */ /* 0x000fe200078e02d8 */
[----:B------:R-:W-:Y:S01]  /*9150*/  F2FP.F16.E4M3.UNPACK_B R85, R125 ;  /* 0x0000007dff55723e */ /* 0x000fe200020006ff */
[----:B------:R-:W-:Y:S01]  /*9160*/  IMAD R131, R131, 0x100, R140 ;  /* 0x0000010083837824 */ /* 0x000fe200078e028c */
[----:B------:R-:W-:Y:S01]  /*9170*/  F2FP.F16.E4M3.UNPACK_B R87, R87 ;  /* 0x00000057ff57723e */ /* 0x000fe200020006ff */
[----:B------:R-:W-:Y:S01]  /*9180*/  IMAD R137, R144, 0x100, R137 ;  /* 0x0000010090897824 */ /* 0x000fe200078e0289 */
[----:B------:R-:W4:Y:S01]  /*9190*/  LDL.LU R43, [R1+0xa0] ;  /* 0x0000a000012b7983 */ /* 0x000f220000300800 */
[----:B------:R-:W-:Y:S01]  /*91a0*/  IMAD R121, R42, 0x100, R99 ;  /* 0x000001002a797824 */ /* 0x000fe200078e0263 */
[----:B------:R-:W-:-:S02]  /*91b0*/  F2FP.F16.E4M3.UNPACK_B R76, R111 ;  /* 0x0000006fff4c723e */ /* 0x000fc400020006ff */
[----:B------:R-:W3:Y:S01]  /*91c0*/  LDL.LU R99, [R1+0x9c] ;  /* 0x00009c0001637983 */ /* 0x000ee20000300800 */
[C---:B------:R-:W-:Y:S01]  /*91d0*/  HMMA.16816.F32 R60, R84.reuse, R112, R60 ;  /* 0x00000070543c723c */ /* 0x040fe2000000183c */
[----:B------:R-:W-:Y:S02]  /*91e0*/  F2FP.F16.E4M3.UNPACK_B R78, R110 ;  /* 0x0000006eff4e723e */ /* 0x000fe400020006ff */
[----:B------:R-:W4:Y:S01]  /*91f0*/  LDL.LU R42, [R1+0x98] ;  /* 0x00009800012a7983 */ /* 0x000f220000300800 */
[----:B------:R-:W-:Y:S02]  /*9200*/  F2FP.F16.E4M3.UNPACK_B R77, R131 ;  /* 0x00000083ff4d723e */ /* 0x000fe400020006ff */
[----:B------:R-:W-:Y:S01]  /*9210*/  HMMA.16816.F32 R68, R84, R116, R68 ;  /* 0x000000745444723c */ /* 0x000fe20000001844 */
[----:B------:R-:W-:Y:S01]  /*9220*/  F2FP.F16.E4M3.UNPACK_B R79, R137 ;  /* 0x00000089ff4f723e */ /* 0x000fe200020006ff */
[----:B------:R-:W3:Y:S01]  /*9230*/  LDL.LU R98, [R1+0x94] ;  /* 0x0000940001627983 */ /* 0x000ee20000300800 */
[----:B------:R-:W-:-:S02]  /*9240*/  F2FP.F16.E4M3.UNPACK_B R64, R64.H1 ;  /* 0x00000040ff40723e */ /* 0x000fc400030006ff */
[----:B------:R-:W-:Y:S01]  /*9250*/  F2FP.F16.E4M3.UNPACK_B R65, R65.H1 ;  /* 0x00000041ff41723e */ /* 0x000fe200030006ff */
[----:B------:R-:W4:Y:S01]  /*9260*/  LDL.LU R41, [R1+0x90] ;  /* 0x0000900001297983 */ /* 0x000f220000300800 */
[----:B------:R-:W-:Y:S02]  /*9270*/  F2FP.F16.E4M3.UNPACK_B R72, R72.H1 ;  /* 0x00000048ff48723e */ /* 0x000fe400030006ff */
[----:B------:R-:W-:Y:S01]  /*9280*/  F2FP.F16.E4M3.UNPACK_B R73, R73.H1 ;  /* 0x00000049ff49723e */ /* 0x000fe200030006ff */
[----:B------:R-:W-:Y:S02]  /*9290*/  IMAD R122, R115, 0x100, R97 ;  /* 0x00000100737a7824 */ /* 0x000fe400078e0261 */
[----:B------:R-:W3:Y:S01]  /*92a0*/  LDL.LU R97, [R1+0x8c] ;  /* 0x00008c0001617983 */ /* 0x000ee20000300800 */
[C---:B------:R-:W-:Y:S01]  /*92b0*/  HMMA.16816.F32 R80, R76.reuse, R64, R80 ;  /* 0x000000404c50723c */ /* 0x040fe20000001850 */
[----:B------:R-:W-:Y:S02]  /*92c0*/  IMAD R118, R92, 0x100, R36 ;  /* 0x000001005c767824 */ /* 0x000fe400078e0224 */
[----:B------:R-:W-:Y:S01]  /*92d0*/  IMAD R119, R91, 0x100, R34 ;  /* 0x000001005b777824 */ /* 0x000fe200078e0222 */
[----:B------:R-:W3:Y:S01]  /*92e0*/  LDL.LU R40, [R1+0x88] ;  /* 0x0000880001287983 */ /* 0x000ee20000300800 */
[----:B------:R-:W-:Y:S01]  /*92f0*/  IMAD R87, R90, 0x100, R32 ;  /* 0x000001005a577824 */ /* 0x000fe200078e0220 */
[----:B------:R-:W-:Y:S01]  /*9300*/  HMMA.16816.F32 R56, R76, R72, R56 ;  /* 0x000000484c38723c */ /* 0x000fe20000001838 */
[----:B------:R-:W-:Y:S01]  /*9310*/  F2FP.F16.E4M3.UNPACK_B R84, R121 ;  /* 0x00000079ff54723e */ /* 0x000fe200020006ff */
[----:B------:R-:W4:Y:S01]  /*9320*/  LDL.LU R96, [R1+0x84] ;  /* 0x0000840001607983 */ /* 0x000f220000300800 */
[----:B------:R-:W-:Y:S01]  /*9330*/  IMAD R111, R89, 0x100, R30 ;  /* 0x00000100596f7824 */ /* 0x000fe200078e021e */
[----:B------:R-:W0:Y:S02]  /*9340*/  LDC R115, c[0x0][0x23c] ;  /* 0x00008f00ff737b82 */ /* 0x000e240000000800 */
[----:B------:R-:W3:Y:S04]  /*9350*/  LDL.LU R39, [R1+0x80] ;  /* 0x0000800001277983 */ /* 0x000ee80000300800 */
[----:B------:R-:W4:Y:S04]  /*9360*/  LDL.LU R95, [R1+0x7c] ;  /* 0x00007c00015f7983 */ /* 0x000f280000300800 */
[----:B------:R-:W4:Y:S04]  /*9370*/  LDL.LU R38, [R1+0x78] ;  /* 0x0000780001267983 */ /* 0x000f280000300800 */
[----:B------:R-:W4:Y:S04]  /*9380*/  LDL.LU R94, [R1+0x74] ;  /* 0x00007400015e7983 */ /* 0x000f280000300800 */
[----:B------:R-:W4:Y:S04]  /*9390*/  LDL.LU R37, [R1+0x70] ;  /* 0x0000700001257983 */ /* 0x000f280000300800 */
[----:B------:R-:W4:Y:S04]  /*93a0*/  LDL.LU R93, [R1+0x6c] ;  /* 0x00006c00015d7983 */ /* 0x000f280000300800 */
[----:B------:R-:W4:Y:S01]  /*93b0*/  LDL.LU R36, [R1+0x68] ;  /* 0x0000680001247983 */ /* 0x000f220000300800 */
[----:B------:R-:W-:-:S03]  /*93c0*/  F2FP.F16.E4M3.UNPACK_B R86, R122 ;  /* 0x0000007aff56723e */ /* 0x000fc600020006ff */
[----:B------:R-:W4:Y:S01]  /*93d0*/  LDL.LU R92, [R1+0x64] ;  /* 0x00006400015c7983 */ /* 0x000f220000300800 */
[----:B------:R-:W-:-:S03]  /*93e0*/  F2FP.F16.E4M3.UNPACK_B R85, R119 ;  /* 0x00000077ff55723e */ /* 0x000fc600020006ff */
[----:B------:R-:W4:Y:S01]  /*93f0*/  LDL.LU R34, [R1+0x60] ;  /* 0x0000600001227983 */ /* 0x000f220000300800 */
[----:B------:R-:W-:-:S03]  /*9400*/  F2FP.F16.E4M3.UNPACK_B R87, R87 ;  /* 0x00000057ff57723e */ /* 0x000fc600020006ff */
[----:B------:R-:W4:Y:S01]  /*9410*/  LDL.LU R91, [R1+0x5c] ;  /* 0x00005c00015b7983 */ /* 0x000f220000300800 */
[----:B------:R-:W-:-:S03]  /*9420*/  IMAD R109, R215, 0x100, R214 ;  /* 0x00000100d76d7824 */ /* 0x000fc600078e02d6 */
[----:B------:R-:W4:Y:S01]  /*9430*/  LDL.LU R32, [R1+0x58] ;  /* 0x0000580001207983 */ /* 0x000f220000300800 */
[----:B------:R-:W-:-:S03]  /*9440*/  IMAD R108, R213, 0x100, R212 ;  /* 0x00000100d56c7824 */ /* 0x000fc600078e02d4 */
[----:B------:R-:W4:Y:S01]  /*9450*/  LDL.LU R90, [R1+0x54] ;  /* 0x00005400015a7983 */ /* 0x000f220000300800 */
[----:B------:R-:W-:Y:S02]  /*9460*/  IMAD R133, R143, 0x100, R133 ;  /* 0x000001008f857824 */ /* 0x000fe400078e0285 */
[----:B------:R-:W-:Y:S01]  /*9470*/  IMAD R110, R88, 0x100, R28 ;  /* 0x00000100586e7824 */ /* 0x000fe200078e021c */
[----:B------:R-:W4:Y:S04]  /*9480*/  LDL.LU R30, [R1+0x50] ;  /* 0x00005000011e7983 */ /* 0x000f280000300800 */
[----:B------:R-:W3:Y:S01]  /*9490*/  LDL.LU R89, [R1+0x4c] ;  /* 0x00004c0001597983 */ /* 0x000ee20000300800 */
[----:B------:R-:W-:Y:S03]  /*94a0*/  HMMA.16816.F32 R60, R84, R64, R60 ;  /* 0x00000040543c723c */ /* 0x000fe6000000183c */
[----:B------:R-:W4:Y:S01]  /*94b0*/  LDL.LU R28, [R1+0x48] ;  /* 0x00004800011c7983 */ /* 0x000f220000300800 */
[----:B------:R-:W-:-:S02]  /*94c0*/  F2FP.F16.E4M3.UNPACK_B R76, R109 ;  /* 0x0000006dff4c723e */ /* 0x000fc400020006ff */
[----:B------:R-:W-:Y:S01]  /*94d0*/  HMMA.16816.F32 R68, R84, R72, R68 ;  /* 0x000000485444723c */ /* 0x000fe20000001844 */
[----:B------:R-:W-:Y:S01]  /*94e0*/  F2FP.F16.E4M3.UNPACK_B R78, R108 ;  /* 0x0000006cff4e723e */ /* 0x000fe200020006ff */
[----:B------:R-:W3:Y:S01]  /*94f0*/  LDL.LU R88, [R1+0x44] ;  /* 0x0000440001587983 */ /* 0x000ee20000300800 */
[----:B------:R-:W-:Y:S02]  /*9500*/  F2FP.F16.E4M3.UNPACK_B R77, R133 ;  /* 0x00000085ff4d723e */ /* 0x000fe400020006ff */
[----:B------:R-:W-:Y:S02]  /*9510*/  F2FP.F16.E4M3.UNPACK_B R79, R120 ;  /* 0x00000078ff4f723e */ /* 0x000fe400020006ff */
[----:B------:R-:W-:Y:S02]  /*9520*/  F2FP.F16.E4M3.UNPACK_B R64, R66 ;  /* 0x00000042ff40723e */ /* 0x000fe400020006ff */
[----:B------:R-:W-:Y:S02]  /*9530*/  F2FP.F16.E4M3.UNPACK_B R65, R67 ;  /* 0x00000043ff41723e */ /* 0x000fe400020006ff */
[----:B------:R-:W-:-:S02]  /*9540*/  F2FP.F16.E4M3.UNPACK_B R72, R74 ;  /* 0x0000004aff48723e */ /* 0x000fc400020006ff */
[----:B------:R-:W-:Y:S01]  /*9550*/  F2FP.F16.E4M3.UNPACK_B R73, R75 ;  /* 0x0000004bff49723e */ /* 0x000fe200020006ff */
[----:B------:R-:W-:Y:S02]  /*9560*/  IMAD R87, R55, 0x100, R26 ;  /* 0x0000010037577824 */ /* 0x000fe400078e021a */
[----:B------:R-:W3:Y:S01]  /*9570*/  LDL.LU R26, [R1+0x40] ;  /* 0x00004000011a7983 */ /* 0x000ee20000300800 */
[C---:B------:R-:W-:Y:S01]  /*9580*/  HMMA.16816.F32 R80, R76.reuse, R64, R80 ;  /* 0x000000404c50723c */ /* 0x040fe20000001850 */
[----:B------:R-:W-:Y:S02]  /*9590*/  IMAD R108, R0, 0x100, R22 ;  /* 0x00000100006c7824 */ /* 0x000fe400078e0216 */
[----:B------:R-:W3:Y:S03]  /*95a0*/  LDL.LU R55, [R1+0x3c] ;  /* 0x00003c0001377983 */ /* 0x000ee60000300800 */
[----:B------:R-:W-:Y:S01]  /*95b0*/  HMMA.16816.F32 R56, R76, R72, R56 ;  /* 0x000000484c38723c */ /* 0x000fe20000001838 */
[----:B------:R-:W-:Y:S01]  /*95c0*/  F2FP.F16.E4M3.UNPACK_B R85, R110 ;  /* 0x0000006eff55723e */ /* 0x000fe200020006ff */
[----:B------:R-:W-:-:S05]  /*95d0*/  IMAD R110, R2, 0x100, R247 ;  /* 0x00000100026e7824 */ /* 0x000fca00078e02f7 */
[----:B------:R-:W-:Y:S02]  /*95e0*/  IMAD R78, R54, 0x100, R24 ;  /* 0x00000100364e7824 */ /* 0x000fe400078e0218 */
[----:B------:R-:W3:Y:S04]  /*95f0*/  LDL.LU R24, [R1+0x38] ;  /* 0x0000380001187983 */ /* 0x000ee80000300800 */
[----:B------:R-:W3:Y:S04]  /*9600*/  LDL.LU R54, [R1+0x34] ;  /* 0x0000340001367983 */ /* 0x000ee80000300800 */
[----:B------:R-:W3:Y:S04]  /*9610*/  LDL.LU R22, [R1+0x30] ;  /* 0x0000300001167983 */ /* 0x000ee80000300800 */
[----:B------:R-:W3:Y:S04]  /*9620*/  LDL.LU R0, [R1+0x2c] ;  /* 0x00002c0001007983 */ /* 0x000ee80000300800 */
[----:B------:R-:W3:Y:S04]  /*9630*/  LDL.LU R247, [R1+0x28] ;  /* 0x0000280001f77983 */ /* 0x000ee80000300800 */
[----:B------:R-:W3:Y:S01]  /*9640*/  LDL.LU R2, [R1+0x24] ;  /* 0x0000240001027983 */ /* 0x000ee20000300800 */
[----:B------:R-:W-:-:S02]  /*9650*/  IMAD R109, R53, 0x100, R248 ;  /* 0x00000100356d7824 */ /* 0x000fc400078e02f8 */
[----:B------:R-:W-:Y:S01]  /*9660*/  IMAD R250, R250, 0x100, R52 ;  /* 0x00000100fafa7824 */ /* 0x000fe200078e0234 */
[----:B------:R-:W3:Y:S04]  /*9670*/  LDL.LU R248, [R1+0x20] ;  /* 0x0000200001f87983 */ /* 0x000ee80000300800 */
[----:B------:R-:W3:Y:S04]  /*9680*/  LDL.LU R53, [R1+0x1c] ;  /* 0x00001c0001357983 */ /* 0x000ee80000300800 */
[----:B------:R-:W3:Y:S01]  /*9690*/  LDL.LU R52, [R1+0x18] ;  /* 0x0000180001347983 */ /* 0x000ee20000300800 */
[----:B0-----:R-:W-:-:S05]  /*96a0*/  IMAD.SHL.U32 R115, R115, 0x80, RZ ;  /* 0x0000008073737824 */ /* 0x001fca00078e00ff */
[----:B------:R-:W-:Y:S02]  /*96b0*/  SHF.R.S32.HI R114, RZ, 0x1f, R115 ;  /* 0x0000001fff727819 */ /* 0x000fe40000011473 */
[----:B------:R-:W-:-:S05]  /*96c0*/  IADD3 R5, P6, R115, R5, RZ ;  /* 0x0000000573057210 */ /* 0x000fca0007fde0ff */
[----:B------:R-:W-:Y:S01]  /*96d0*/  IMAD.X R15, R114, 0x1, R15, P6 ;  /* 0x00000001720f7824 */ /* 0x000fe200030e060f */
[----:B------:R-:W-:-:S05]  /*96e0*/  IADD3 R14, P6, R115, R14, RZ ;  /* 0x0000000e730e7210 */ /* 0x000fca0007fde0ff */
[----:B------:R-:W-:Y:S01]  /*96f0*/  IMAD.X R29, R114, 0x1, R29, P6 ;  /* 0x00000001721d7824 */ /* 0x000fe200030e061d */
[----:B------:R-:W-:-:S05]  /*9700*/  IADD3 R7, P1, R115, R7, RZ ;  /* 0x0000000773077210 */ /* 0x000fca0007f3e0ff */
[C---:B------:R-:W-:Y:S01]  /*9710*/  IMAD.X R19, R114.reuse, 0x1, R19, P1 ;  /* 0x0000000172137824 */ /* 0x040fe200008e0613 */
[C---:B------:R-:W-:Y:S02]  /*9720*/  IADD3 R18, P1, R115.reuse, R18, RZ ;  /* 0x0000001273127210 */ /* 0x040fe40007f3e0ff */
[C---:B------:R-:W-:Y:S02]  /*9730*/  R2UR UR34, R115.reuse ;  /* 0x00000000732272ca */ /* 0x040fe400000e0000 */
[C---:B------:R-:W-:Y:S01]  /*9740*/  IADD3 R3, P4, R115.reuse, R3, RZ ;  /* 0x0000000373037210 */ /* 0x040fe20007f9e0ff */
[----:B------:R-:W-:Y:S01]  /*9750*/  IMAD.X R33, R114, 0x1, R33, P1 ;  /* 0x0000000172217824 */ /* 0x000fe200008e0621 */
[----:B------:R-:W-:Y:S02]  /*9760*/  IADD3 R4, P5, R115, R4, RZ ;  /* 0x0000000473047210 */ /* 0x000fe40007fbe0ff */
[----:B------:R-:W-:Y:S02]  /*9770*/  F2FP.F16.E4M3.UNPACK_B R84, R118 ;  /* 0x00000076ff54723e */ /* 0x000fe400020006ff */
[----:B------:R-:W-:-:S02]  /*9780*/  F2FP.F16.E4M3.UNPACK_B R86, R111 ;  /* 0x0000006fff56723e */ /* 0x000fc400020006ff */
[----:B------:R-:W-:Y:S01]  /*9790*/  F2FP.F16.E4M3.UNPACK_B R87, R87 ;  /* 0x00000057ff57723e */ /* 0x000fe200020006ff */
[----:B------:R-:W0:Y:S01]  /*97a0*/  LDC R111, c[0x0][0x238] ;  /* 0x00008e00ff6f7b82 */ /* 0x000e220000000800 */
[C---:B------:R-:W-:Y:S01]  /*97b0*/  IADD3 R6, P0, R115.reuse, R6, RZ ;  /* 0x0000000673067210 */ /* 0x040fe20007f1e0ff */
[C---:B------:R-:W-:Y:S01]  /*97c0*/  IMAD.X R11, R114.reuse, 0x1, R11, P4 ;  /* 0x00000001720b7824 */ /* 0x040fe200020e060b */
[C---:B------:R-:W-:Y:S01]  /*97d0*/  R2UR UR35, R114.reuse ;  /* 0x00000000722372ca */ /* 0x040fe200000e0000 */
[C---:B------:R-:W-:Y:S01]  /*97e0*/  IMAD.X R13, R114.reuse, 0x1, R13, P5 ;  /* 0x00000001720d7824 */ /* 0x040fe200028e060d */
[C---:B------:R-:W-:Y:S01]  /*97f0*/  IADD3 R8, P2, R115.reuse, R8, RZ ;  /* 0x0000000873087210 */ /* 0x040fe20007f5e0ff */
[----:B------:R-:W-:Y:S01]  /*9800*/  IMAD.X R17, R114, 0x1, R17, P0 ;  /* 0x0000000172117824 */ /* 0x000fe200000e0611 */
[C---:B------:R-:W-:Y:S02]  /*9810*/  IADD3 R9, P3, R115.reuse, R9, RZ ;  /* 0x0000000973097210 */ /* 0x040fe40007f7e0ff */
[----:B------:R-:W-:-:S02]  /*9820*/  IADD3 R10, P4, R115, R10, RZ ;  /* 0x0000000a730a7210 */ /* 0x000fc40007f9e0ff */
[C---:B------:R-:W-:Y:S01]  /*9830*/  IADD3 R12, P5, R115.reuse, R12, RZ ;  /* 0x0000000c730c7210 */ /* 0x040fe20007fbe0ff */
[----:B------:R-:W-:Y:S01]  /*9840*/  HMMA.16816.F32 R60, R84, R64, R60 ;  /* 0x00000040543c723c */ /* 0x000fe2000000183c */
[----:B------:R-:W-:Y:S01]  /*9850*/  IADD3 R16, P0, R115, R16, RZ ;  /* 0x0000001073107210 */ /* 0x000fe20007f1e0ff */
[----:B------:R-:W-:-:S04]  /*9860*/  IMAD.X R21, R114, 0x1, R21, P2 ;  /* 0x0000000172157824 */ /* 0x000fc800010e0615 */
[----:B------:R-:W-:Y:S01]  /*9870*/  HMMA.16816.F32 R68, R84, R72, R68 ;  /* 0x000000485444723c */ /* 0x000fe20000001844 */
[C---:B------:R-:W-:Y:S01]  /*9880*/  IMAD.X R23, R114.reuse, 0x1, R23, P3 ;  /* 0x0000000172177824 */ /* 0x040fe200018e0617 */
[----:B------:R-:W-:Y:S01]  /*9890*/  IADD3 R20, P2, R115, R20, RZ ;  /* 0x0000001473147210 */ /* 0x000fe20007f5e0ff */
[C---:B------:R-:W-:Y:S02]  /*98a0*/  IMAD.X R25, R114.reuse, 0x1, R25, P4 ;  /* 0x0000000172197824 */ /* 0x040fe400020e0619 */
[C---:B------:R-:W-:Y:S01]  /*98b0*/  IMAD.X R27, R114.reuse, 0x1, R27, P5 ;  /* 0x00000001721b7824 */ /* 0x040fe200028e061b */
[----:B------:R-:W-:Y:S01]  /*98c0*/  UIADD3 UR6, UP4, UR34, UR6, URZ ;  /* 0x0000000622067290 */ /* 0x000fe2000ff9e03f */
[----:B------:R-:W-:Y:S01]  /*98d0*/  IMAD.X R31, R114, 0x1, R31, P0 ;  /* 0x00000001721f7824 */ /* 0x000fe200000e061f */
[----:B------:R-:W-:Y:S02]  /*98e0*/  UIADD3 UR7, UP3, UR34, UR7, URZ ;  /* 0x0000000722077290 */ /* 0x000fe4000ff7e03f */
[----:B------:R-:W-:-:S02]  /*98f0*/  UIADD3 UR8, UP6, UR34, UR8, URZ ;  /* 0x0000000822087290 */ /* 0x000fc4000ffde03f */
[----:B------:R-:W-:Y:S02]  /*9900*/  UIADD3 UR9, UP5, UR34, UR9, URZ ;  /* 0x0000000922097290 */ /* 0x000fe4000ffbe03f */
[----:B------:R-:W-:Y:S02]  /*9910*/  UIADD3 UR10, UP2, UR34, UR10, URZ ;  /* 0x0000000a220a7290 */ /* 0x000fe4000ff5e03f */
[----:B------:R-:W-:Y:S01]  /*9920*/  UIADD3 UR33, UR33, -0x1, URZ ;  /* 0xffffffff21217890 */ /* 0x000fe2000fffe03f */
[----:B------:R-:W-:Y:S01]  /*9930*/  IMAD.X R35, R114, 0x1, R35, P2 ;  /* 0x0000000172237824 */ /* 0x000fe200010e0623 */
[----:B------:R-:W-:Y:S02]  /*9940*/  UIADD3.X UR37, UR35, UR37, URZ, UP4, !UPT ;  /* 0x0000002523257290 */ /* 0x000fe4000a7fe43f */
[----:B------:R-:W-:Y:S02]  /*9950*/  UIADD3.X UR38, UR35, UR38, URZ, UP3, !UPT ;  /* 0x0000002623267290 */ /* 0x000fe40009ffe43f */
[----:B------:R-:W-:-:S02]  /*9960*/  UIADD3.X UR39, UR35, UR39, URZ, UP6, !UPT ;  /* 0x0000002723277290 */ /* 0x000fc4000b7fe43f */
[----:B------:R-:W-:Y:S02]  /*9970*/  UIADD3.X UR40, UR35, UR40, URZ, UP5, !UPT ;  /* 0x0000002823287290 */ /* 0x000fe4000affe43f */
[----:B------:R-:W-:Y:S02]  /*9980*/  UIADD3.X UR41, UR35, UR41, URZ, UP2, !UPT ;  /* 0x0000002923297290 */ /* 0x000fe400097fe43f */
[----:B------:R-:W-:Y:S02]  /*9990*/  UIADD3 UR11, UP1, UR34, UR11, URZ ;  /* 0x0000000b220b7290 */ /* 0x000fe4000ff3e03f */
[----:B------:R-:W-:Y:S02]  /*99a0*/  UIADD3 UR12, UP0, UR34, UR12, URZ ;  /* 0x0000000c220c7290 */ /* 0x000fe4000ff1e03f */
[----:B------:R-:W-:Y:S02]  /*99b0*/  UIADD3 UR13, UP4, UR34, UR13, URZ ;  /* 0x0000000d220d7290 */ /* 0x000fe4000ff9e03f */
[----:B------:R-:W-:-:S02]  /*99c0*/  UIADD3 UR14, UP3, UR34, UR14, URZ ;  /* 0x0000000e220e7290 */ /* 0x000fc4000ff7e03f */
[----:B------:R-:W-:Y:S02]  /*99d0*/  UIADD3 UR15, UP6, UR34, UR15, URZ ;  /* 0x0000000f220f7290 */ /* 0x000fe4000ffde03f */
[----:B------:R-:W-:Y:S02]  /*99e0*/  UIADD3 UR16, UP5, UR34, UR16, URZ ;  /* 0x0000001022107290 */ /* 0x000fe4000ffbe03f */
[----:B------:R-:W-:Y:S01]  /*99f0*/  UIADD3 UR17, UP2, UR34, UR17, URZ ;  /* 0x0000001122117290 */ /* 0x000fe2000ff5e03f */
[----:B------:R-:W-:Y:S02]  /*9a00*/  IMAD R210, R211, 0x100, R210 ;  /* 0x00000100d3d27824 */ /* 0x000fe400078e02d2 */
[----:B------:R-:W-:Y:S02]  /*9a10*/  IMAD R202, R203, 0x100, R202 ;  /* 0x00000100cbca7824 */ /* 0x000fe400078e02ca */
[----:B--2---:R-:W-:Y:S01]  /*9a20*/  IMAD R249, R249, 0x100, R171 ;  /* 0x00000100f9f97824 */ /* 0x004fe200078e02ab */
[----:B------:R-:W-:Y:S01]  /*9a30*/  UIADD3.X UR42, UR35, UR42, URZ, UP1, !UPT ;  /* 0x0000002a232a7290 */ /* 0x000fe20008ffe43f */
[----:B------:R-:W-:Y:S01]  /*9a40*/  F2FP.F16.E4M3.UNPACK_B R77, R67.H1 ;  /* 0x00000043ff4d723e */ /* 0x000fe200030006ff */
[----:B------:R-:W-:Y:S01]  /*9a50*/  UIADD3.X UR43, UR35, UR43, URZ, UP0, !UPT ;  /* 0x0000002b232b7290 */ /* 0x000fe200087fe43f */
[----:B------:R-:W-:Y:S01]  /*9a60*/  F2FP.F16.E4M3.UNPACK_B R67, R78 ;  /* 0x0000004eff43723e */ /* 0x000fe200020006ff */
[----:B------:R-:W-:-:S02]  /*9a70*/  UIADD3.X UR44, UR35, UR44, URZ, UP4, !UPT ;  /* 0x0000002c232c7290 */ /* 0x000fc4000a7fe43f */
[----:B------:R-:W-:Y:S02]  /*9a80*/  UIADD3.X UR45, UR35, UR45, URZ, UP3, !UPT ;  /* 0x0000002d232d7290 */ /* 0x000fe40009ffe43f */
[----:B------:R-:W-:Y:S02]  /*9a90*/  UIADD3.X UR46, UR35, UR46, URZ, UP6, !UPT ;  /* 0x0000002e232e7290 */ /* 0x000fe4000b7fe43f */
[----:B------:R-:W-:Y:S02]  /*9aa0*/  UIADD3.X UR47, UR35, UR47, URZ, UP5, !UPT ;  /* 0x0000002f232f7290 */ /* 0x000fe4000affe43f */
[----:B------:R-:W-:Y:S01]  /*9ab0*/  UIADD3.X UR48, UR35, UR48, URZ, UP2, !UPT ;  /* 0x0000003023307290 */ /* 0x000fe200097fe43f */
[----:B------:R-:W-:Y:S01]  /*9ac0*/  F2FP.F16.E4M3.UNPACK_B R76, R66.H1 ;  /* 0x00000042ff4c723e */ /* 0x000fe200030006ff */
[----:B------:R-:W-:Y:S01]  /*9ad0*/  UIADD3 UR18, UP1, UR34, UR18, URZ ;  /* 0x0000001222127290 */ /* 0x000fe2000ff3e03f */
[----:B------:R-:W-:Y:S01]  /*9ae0*/  F2FP.F16.E4M3.UNPACK_B R78, R74.H1 ;  /* 0x0000004aff4e723e */ /* 0x000fe200030006ff */
[----:B------:R-:W-:Y:S01]  /*9af0*/  UIADD3 UR19, UP0, UR34, UR19, URZ ;  /* 0x0000001322137290 */ /* 0x000fe2000ff1e03f */
[----:B------:R-:W-:Y:S01]  /*9b00*/  F2FP.F16.E4M3.UNPACK_B R79, R75.H1 ;  /* 0x0000004bff4f723e */ /* 0x000fe200030006ff */
[----:B------:R-:W-:-:S02]  /*9b10*/  UIADD3 UR20, UP4, UR34, UR20, URZ ;  /* 0x0000001422147290 */ /* 0x000fc4000ff9e03f */
[----:B------:R-:W-:Y:S02]  /*9b20*/  UIADD3 UR21, UP3, UR34, UR21, URZ ;  /* 0x0000001522157290 */ /* 0x000fe4000ff7e03f */
[----:B------:R-:W-:Y:S02]  /*9b30*/  UIADD3 UR22, UP6, UR34, UR22, URZ ;  /* 0x0000001622167290 */ /* 0x000fe4000ffde03f */
[----:B------:R-:W-:Y:S02]  /*9b40*/  UIADD3 UR23, UP5, UR34, UR23, URZ ;  /* 0x0000001722177290 */ /* 0x000fe4000ffbe03f */
[----:B------:R-:W-:Y:S01]  /*9b50*/  UIADD3 UR24, UP2, UR34, UR24, URZ ;  /* 0x0000001822187290 */ /* 0x000fe2000ff5e03f */
[----:B------:R-:W-:Y:S01]  /*9b60*/  F2FP.F16.E4M3.UNPACK_B R64, R210 ;  /* 0x000000d2ff40723e */ /* 0x000fe200020006ff */
[----:B0-----:R-:W-:Y:S01]  /*9b70*/  IMAD.SHL.U32 R111, R111, 0x80, RZ ;  /* 0x000000806f6f7824 */ /* 0x001fe200078e00ff */
[----:B------:R-:W-:Y:S02]  /*9b80*/  F2FP.F16.E4M3.UNPACK_B R66, R202 ;  /* 0x000000caff42723e */ /* 0x000fe400020006ff */
[----:B------:R-:W-:-:S02]  /*9b90*/  F2FP.F16.E4M3.UNPACK_B R65, R249 ;  /* 0x000000f9ff41723e */ /* 0x000fc400020006ff */
[----:B------:R-:W-:Y:S02]  /*9ba0*/  F2FP.F16.E4M3.UNPACK_B R72, R108 ;  /* 0x0000006cff48723e */ /* 0x000fe400020006ff */
[----:B------:R-:W-:Y:S02]  /*9bb0*/  F2FP.F16.E4M3.UNPACK_B R74, R110 ;  /* 0x0000006eff4a723e */ /* 0x000fe400020006ff */
[----:B------:R-:W-:Y:S02]  /*9bc0*/  F2FP.F16.E4M3.UNPACK_B R73, R109 ;  /* 0x0000006dff49723e */ /* 0x000fe400020006ff */
[----:B------:R-:W-:Y:S01]  /*9bd0*/  F2FP.F16.E4M3.UNPACK_B R75, R250 ;  /* 0x000000faff4b723e */ /* 0x000fe200020006ff */
[----:B------:R-:W-:Y:S02]  /*9be0*/  UIADD3.X UR49, UR35, UR49, URZ, UP1, !UPT ;  /* 0x0000003123317290 */ /* 0x000fe40008ffe43f */
[----:B------:R-:W-:Y:S02]  /*9bf0*/  UIADD3.X UR50, UR35, UR50, URZ, UP0, !UPT ;  /* 0x0000003223327290 */ /* 0x000fe400087fe43f */
[----:B------:R-:W-:-:S02]  /*9c00*/  UIADD3.X UR51, UR35, UR51, URZ, UP4, !UPT ;  /* 0x0000003323337290 */ /* 0x000fc4000a7fe43f */
[----:B------:R-:W-:Y:S02]  /*9c10*/  UIADD3.X UR52, UR35, UR52, URZ, UP3, !UPT ;  /* 0x0000003423347290 */ /* 0x000fe40009ffe43f */
[----:B------:R-:W-:Y:S02]  /*9c20*/  UIADD3.X UR53, UR35, UR53, URZ, UP6, !UPT ;  /* 0x0000003523357290 */ /* 0x000fe4000b7fe43f */
[----:B------:R-:W-:Y:S02]  /*9c30*/  UIADD3.X UR54, UR35, UR54, URZ, UP5, !UPT ;  /* 0x0000003623367290 */ /* 0x000fe4000affe43f */
[----:B------:R-:W-:Y:S02]  /*9c40*/  UIADD3.X UR55, UR35, UR55, URZ, UP2, !UPT ;  /* 0x0000003723377290 */ /* 0x000fe400097fe43f */
[----:B------:R-:W-:Y:S02]  /*9c50*/  UIADD3 UR25, UP1, UR34, UR25, URZ ;  /* 0x0000001922197290 */ /* 0x000fe4000ff3e03f */
[----:B------:R-:W-:-:S02]  /*9c60*/  UIADD3 UR26, UP0, UR34, UR26, URZ ;  /* 0x0000001a221a7290 */ /* 0x000fc4000ff1e03f */
[----:B------:R-:W-:Y:S02]  /*9c70*/  UIADD3 UR27, UP4, UR34, UR27, URZ ;  /* 0x0000001b221b7290 */ /* 0x000fe4000ff9e03f */
[----:B------:R-:W-:Y:S02]  /*9c80*/  UIADD3 UR28, UP3, UR34, UR28, URZ ;  /* 0x0000001c221c7290 */ /* 0x000fe4000ff7e03f */
[----:B------:R-:W-:Y:S02]  /*9c90*/  UIADD3 UR29, UP6, UR34, UR29, URZ ;  /* 0x0000001d221d7290 */ /* 0x000fe4000ffde03f */
[----:B------:R-:W-:Y:S02]  /*9ca0*/  UIADD3 UR36, UP5, UR34, UR36, URZ ;  /* 0x0000002422247290 */ /* 0x000fe4000ffbe03f */
[----:B------:R-:W-:Y:S01]  /*9cb0*/  UIADD3 UR4, UP2, UR34, UR4, URZ ;  /* 0x0000000422047290 */ /* 0x000fe2000ff5e03f */
[----:B------:R-:W-:Y:S01]  /*9cc0*/  HMMA.16816.F32 R84, R64, R76, R80 ;  /* 0x0000004c4054723c */ /* 0x000fe20000001850 */
[----:B------:R-:W-:Y:S01]  /*9cd0*/  UIADD3 UR5, UR5, -0x80, URZ ;  /* 0xffffff8005057890 */ /* 0x000fe2000fffe03f */
[----:B----4-:R-:W-:-:S05]  /*9ce0*/  IADD3 R28, P6, R115, R28, RZ ;  /* 0x0000001c731c7210 */ /* 0x010fca0007fde0ff */
[----:B---3--:R-:W-:Y:S01]  /*9cf0*/  IMAD.X R89, R114, 0x1, R89, P6 ;  /* 0x0000000172597824 */ /* 0x008fe200030e0659 */
[----:B------:R-:W-:-:S05]  /*9d00*/  IADD3 R39, P6, R115, R39, RZ ;  /* 0x0000002773277210 */ /* 0x000fca0007fde0ff */
[----:B------:R-:W-:Y:S01]  /*9d10*/  IMAD.X R96, R114, 0x1, R96, P6 ;  /* 0x0000000172607824 */ /* 0x000fe200030e0660 */
[----:B------:R-:W-:-:S05]  /*9d20*/  IADD3 R46, P6, R115, R46, RZ ;  /* 0x0000002e732e7210 */ /* 0x000fca0007fde0ff */
[----:B------:R-:W-:Y:S01]  /*9d30*/  IMAD.X R103, R114, 0x1, R103, P6 ;  /* 0x0000000172677824 */ /* 0x000fe200030e0667 */
[----:B------:R-:W-:-:S05]  /*9d40*/  IADD3 R32, P1, R115, R32, RZ ;  /* 0x0000002073207210 */ /* 0x000fca0007f3e0ff */
[C---:B------:R-:W-:Y:S01]  /*9d50*/  IMAD.X R91, R114.reuse, 0x1, R91, P1 ;  /* 0x00000001725b7824 */ /* 0x040fe200008e065b */
[C---:B------:R-:W-:Y:S02]  /*9d60*/  IADD3 R41, P1, R115.reuse, R41, RZ ;  /* 0x0000002973297210 */ /* 0x040fe40007f3e0ff */
[C---:B------:R-:W-:Y:S02]  /*9d70*/  IADD3 R26, P5, R115.reuse, R26, RZ ;  /* 0x0000001a731a7210 */ /* 0x040fe40007fbe0ff */
[C---:B------:R-:W-:Y:S01]  /*9d80*/  IADD3 R30, P0, R115.reuse, R30, RZ ;  /* 0x0000001e731e7210 */ /* 0x040fe20007f1e0ff */
[----:B------:R-:W-:Y:S01]  /*9d90*/  IMAD.X R98, R114, 0x1, R98, P1 ;  /* 0x0000000172627824 */ /* 0x000fe200008e0662 */
[----:B------:R-:W-:-:S05]  /*9da0*/  IADD3 R2, P6, R115, R2, RZ ;  /* 0x0000000273027210 */ /* 0x000fca0007fde0ff */
[----:B------:R-:W-:Y:S01]  /*9db0*/  IMAD.X R0, R114, 0x1, R0, P6 ;  /* 0x0000000172007824 */ /* 0x000fe200030e0600 */
[----:B------:R0:W-:Y:S04]  /*9dc0*/  STL [R1+0x8], R2 ;  /* 0x0000080201007387 */ /* 0x0001e80000100800 */
[----:B0-----:R0:W5:Y:S04]  /*9dd0*/  LDL.LU R2, [R1+0x14] ;  /* 0x0000140001027983 */ /* 0x0011680000300800 */
[----:B------:R1:W-:Y:S02]  /*9de0*/  STL [R1+0x4], R0 ;  /* 0x0000040001007387 */ /* 0x0003e40000100800 */
[----:B-1----:R-:W1:Y:S01]  /*9df0*/  S2R R0, SR_TID.X ;  /* 0x0000000000007919 */ /* 0x002e620000002100 */
[----:B------:R-:W-:-:S02]  /*9e00*/  IADD3 R22, P3, R115, R22, RZ ;  /* 0x0000001673167210 */ /* 0x000fc40007f7e0ff */
[C---:B------:R-:W-:Y:S02]  /*9e10*/  IADD3 R24, P4, R115.reuse, R24, RZ ;  /* 0x0000001873187210 */ /* 0x040fe40007f9e0ff */
[C---:B------:R-:W-:Y:S01]  /*9e20*/  IADD3 R48, P1, R115.reuse, R48, RZ ;  /* 0x0000003073307210 */ /* 0x040fe20007f3e0ff */
[C---:B------:R-:W-:Y:S01]  /*9e30*/  IMAD.X R54, R114.reuse, 0x1, R54, P3 ;  /* 0x0000000172367824 */ /* 0x040fe200018e0636 */
[C---:B------:R-:W-:Y:S01]  /*9e40*/  IADD3 R34, P2, R115.reuse, R34, RZ ;  /* 0x0000002273227210 */ /* 0x040fe20007f5e0ff */
[C---:B------:R-:W-:Y:S01]  /*9e50*/  IMAD.X R55, R114.reuse, 0x1, R55, P4 ;  /* 0x0000000172377824 */ /* 0x040fe200020e0637 */
[C---:B------:R-:W-:Y:S01]  /*9e60*/  IADD3 R36, P3, R115.reuse, R36, RZ ;  /* 0x0000002473247210 */ /* 0x040fe20007f7e0ff */
[C---:B------:R-:W-:Y:S01]  /*9e70*/  IMAD.X R88, R114.reuse, 0x1, R88, P5 ;  /* 0x0000000172587824 */ /* 0x040fe200028e0658 */
[C---:B------:R-:W-:Y:S01]  /*9e80*/  IADD3 R37, P4, R115.reuse, R37, RZ ;  /* 0x0000002573257210 */ /* 0x040fe20007f9e0ff */
[C---:B------:R-:W-:Y:S01]  /*9e90*/  IMAD.X R90, R114.reuse, 0x1, R90, P0 ;  /* 0x00000001725a7824 */ /* 0x040fe200000e065a */
[C---:B------:R-:W-:Y:S01]  /*9ea0*/  IADD3 R38, P5, R115.reuse, R38, RZ ;  /* 0x0000002673267210 */ /* 0x040fe20007fbe0ff */
[----:B------:R-:W-:Y:S01]  /*9eb0*/  IMAD.X R105, R114, 0x1, R105, P1 ;  /* 0x0000000172697824 */ /* 0x000fe200008e0669 */
[----:B------:R-:W-:-:S02]  /*9ec0*/  IADD3 R40, P0, R115, R40, RZ ;  /* 0x0000002873287210 */ /* 0x000fc40007f1e0ff */
[----:B------:R-:W-:Y:S01]  /*9ed0*/  ISETP.NE.U32.AND P1, PT, RZ, UR33, PT ;  /* 0x00000021ff007c0c */ /* 0x000fe2000bf25070 */
        /* <DEDUP_REMOVED lines=17> */
[----:B------:R-:W-:Y:S01]  /*9ff0*/  IADD3 R248, P5, R115, R248, RZ ;  /* 0x000000f873f87210 */ /* 0x000fe20007fbe0ff */
[----:B------:R-:W-:Y:S01]  /*a000*/  IMAD.X R104, R114, 0x1, R104, P0 ;  /* 0x0000000172687824 */ /* 0x000fe200000e0668 */
[----:B------:R-:W-:Y:S01]  /*a010*/  IADD3 R52, P0, R111, R52, RZ ;  /* 0x000000346f347210 */ /* 0x000fe20007f1e0ff */
[----:B------:R-:W-:Y:S01]  /*a020*/  HMMA.16816.F32 R56, R64, R78, R56 ;  /* 0x0000004e4038723c */ /* 0x000fe20000001838 */
[----:B-1----:R-:W-:Y:S01]  /*a030*/  SHF.R.U32.HI R0, RZ, 0x5, R0 ;  /* 0x00000005ff007819 */ /* 0x002fe20000011600 */
[----:B------:R-:W-:-:S02]  /*a040*/  UIADD3.X UR56, UR35, UR56, URZ, UP1, !UPT ;  /* 0x0000003823387290 */ /* 0x000fc40008ffe43f */
[----:B------:R-:W-:Y:S02]  /*a050*/  UIADD3.X UR57, UR35, UR57, URZ, UP0, !UPT ;  /* 0x0000003923397290 */ /* 0x000fe400087fe43f */
[C---:B------:R-:W-:Y:S01]  /*a060*/  HMMA.16816.F32 R60, R72.reuse, R76, R60 ;  /* 0x0000004c483c723c */ /* 0x040fe2000000183c */
[----:B------:R-:W-:Y:S02]  /*a070*/  UIADD3.X UR58, UR35, UR58, URZ, UP4, !UPT ;  /* 0x0000003a233a7290 */ /* 0x000fe4000a7fe43f */
[----:B------:R-:W-:Y:S02]  /*a080*/  UIADD3.X UR59, UR35, UR59, URZ, UP3, !UPT ;  /* 0x0000003b233b7290 */ /* 0x000fe40009ffe43f */
[----:B------:R-:W-:Y:S01]  /*a090*/  UIADD3.X UR60, UR35, UR60, URZ, UP6, !UPT ;  /* 0x0000003c233c7290 */ /* 0x000fe2000b7fe43f */
[----:B------:R-:W-:Y:S01]  /*a0a0*/  HMMA.16816.F32 R68, R72, R78, R68 ;  /* 0x0000004e4844723c */ /* 0x000fe20000001844 */
[----:B------:R-:W-:Y:S02]  /*a0b0*/  UIADD3.X UR61, UR35, UR61, URZ, UP5, !UPT ;  /* 0x0000003d233d7290 */ /* 0x000fe4000affe43f */
[----:B------:R-:W-:Y:S01]  /*a0c0*/  UIADD3.X UR32, UR35, UR32, URZ, UP2, !UPT ;  /* 0x0000002023207290 */ /* 0x000fe200097fe43f */
[----:B------:R-:W-:Y:S01]  /*a0d0*/  IMAD.X R106, R114, 0x1, R106, P2 ;  /* 0x00000001726a7824 */ /* 0x000fe200010e066a */
[----:B------:R-:W-:Y:S01]  /*a0e0*/  SGXT.U32 R0, R0, 0x2 ;  /* 0x000000020000781a */ /* 0x000fe20000000000 */
[C---:B------:R-:W-:Y:S01]  /*a0f0*/  IMAD.X R107, R114.reuse, 0x1, R107, P3 ;  /* 0x00000001726b7824 */ /* 0x040fe200018e066b */
[----:B------:R-:W-:Y:S01]  /*a100*/  LEA.HI.X.SX32 R53, R111, R53, 0x1, P0 ;  /* 0x000000356f357211 */ /* 0x000fe200000f0eff */
[----:B------:R-:W-:-:S02]  /*a110*/  IMAD.X R246, R114, 0x1, R246, P4 ;  /* 0x0000000172f67824 */ /* 0x000fc400020e06f6 */
[----:B------:R-:W-:Y:S01]  /*a120*/  IMAD.X R247, R114, 0x1, R247, P5 ;  /* 0x0000000172f77824 */ /* 0x000fe200028e06f7 */
[----:B0-----:R-:W-:-:S13]  /*a130*/  @P1 BRA `(.L_x_2) ;  /* 0xffffffac00ec1947 */ /* 0x001fda000383ffff */
.L_x_1:
[----:B------:R-:W2:Y:S01]  /*a140*/  LDL.LU R65, [R1+0x10] ;  /* 0x0000100001417983 */ /* 0x000ea20000300800 */
[----:B------:R-:W3:Y:S01]  /*a150*/  S2R R66, SR_TID.X ;  /* 0x0000000000427919 */ /* 0x000ee20000002100 */
[----:B------:R-:W-:Y:S02]  /*a160*/  F2FP.SATFINITE.E4M3.F32.PACK_AB_MERGE_C R86, R87, R86, RZ ;  /* 0x000000565756723e */ /* 0x000fe400048070ff */
[----:B------:R-:W-:Y:S01]  /*a170*/  F2FP.SATFINITE.E4M3.F32.PACK_AB_MERGE_C R59, R59, R58, RZ ;  /* 0x0000003a3b3b723e */ /* 0x000fe200048070ff */
[----:B------:R-:W4:Y:S01]  /*a180*/  LDL.LU R64, [R1+0xc] ;  /* 0x00000c0001407983 */ /* 0x000f220000300800 */
[----:B------:R-:W-:Y:S01]  /*a190*/  F2FP.SATFINITE.E4M3.F32.PACK_AB_MERGE_C R84, R85, R84, RZ ;  /* 0x000000545554723e */ /* 0x000fe200048070ff */
[----:B------:R-:W0:Y:S01]  /*a1a0*/  S2UR UR5, SR_CgaCtaId ;  /* 0x00000000000579c3 */ /* 0x000e220000008800 */
[----:B------:R-:W-:Y:S01]  /*a1b0*/  F2FP.SATFINITE.E4M3.F32.PACK_AB_MERGE_C R57, R57, R56, RZ ;  /* 0x000000383939723e */ /* 0x000fe200048070ff */
[----:B------:R-:W-:Y:S01]  /*a1c0*/  UMOV UR4, 0x400 ;  /* 0x0000040000047882 */ /* 0x000fe20000000000 */
[----:B------:R-:W-:Y:S01]  /*a1d0*/  LOP3.LUT R4, R86, 0xffff, RZ, 0xc0, !PT ;  /* 0x0000ffff56047812 */ /* 0x000fe200078ec0ff */
[----:B------:R-:W-:Y:S01]  /*a1e0*/  ULDC.64 UR6, c[0x0][0x220] ;  /* 0x0000880000067ab9 */ /* 0x000fe20000000a00 */
[----:B------:R-:W-:Y:S01]  /*a1f0*/  LOP3.LUT R5, R59, 0xffff, RZ, 0xc0, !PT ;  /* 0x0000ffff3b057812 */ /* 0x000fe200078ec0ff */
[----:B------:R-:W-:Y:S01]  /*a200*/  ULDC.64 UR8, c[0x0][0x228] ;  /* 0x00008a0000087ab9 */ /* 0x000fe20000000a00 */
[----:B-1----:R-:W-:-:S02]  /*a210*/  LOP3.LUT R3, R84, 0xffff, RZ, 0xc0, !PT ;  /* 0x0000ffff54037812 */ /* 0x002fc400078ec0ff */
[----:B------:R-:W-:Y:S02]  /*a220*/  LOP3.LUT R6, R57, 0xffff, RZ, 0xc0, !PT ;  /* 0x0000ffff39067812 */ /* 0x000fe400078ec0ff */
[----:B------:R-:W-:Y:S02]  /*a230*/  SHF.R.U32.HI R4, RZ, 0x8, R4 ;  /* 0x00000008ff047819 */ /* 0x000fe40000011604 */
[----:B------:R-:W-:Y:S02]  /*a240*/  SHF.R.U32.HI R5, RZ, 0x8, R5 ;  /* 0x00000008ff057819 */ /* 0x000fe40000011605 */
[----:B------:R-:W-:Y:S02]  /*a250*/  SHF.R.U32.HI R3, RZ, 0x8, R3 ;  /* 0x00000008ff037819 */ /* 0x000fe40000011603 */
[----:B------:R-:W-:Y:S02]  /*a260*/  SHF.R.U32.HI R6, RZ, 0x8, R6 ;  /* 0x00000008ff067819 */ /* 0x000fe40000011606 */
[----:B------:R-:W-:-:S02]  /*a270*/  PRMT R11, R5, 0x7604, R4 ;  /* 0x00007604050b7816 */ /* 0x000fc40000000004 */
[----:B------:R-:W-:Y:S02]  /*a280*/  PRMT R12, R6, 0x7604, R3 ;  /* 0x00007604060c7816 */ /* 0x000fe40000000003 */
[----:B------:R-:W-:Y:S01]  /*a290*/  F2FP.SATFINITE.E4M3.F32.PACK_AB_MERGE_C R62, R63, R62, RZ ;  /* 0x0000003e3f3e723e */ /* 0x000fe200048070ff */
[----:B0-----:R-:W-:Y:S01]  /*a2a0*/  ULEA UR4, UR5, UR4, 0x18 ;  /* 0x0000000405047291 */ /* 0x001fe2000f8ec03f */
[----:B------:R-:W-:Y:S01]  /*a2b0*/  F2FP.SATFINITE.E4M3.F32.PACK_AB_MERGE_C R71, R71, R70, RZ ;  /* 0x000000464747723e */ /* 0x000fe200048070ff */
[C---:B---3--:R-:W-:Y:S01]  /*a2c0*/  IMAD.SHL.U32 R7, R66.reuse, 0x20, RZ ;  /* 0x0000002042077824 */ /* 0x048fe200078e00ff */
[--C-:B------:R-:W-:Y:S01]  /*a2d0*/  SHF.R.S32.HI R4, RZ, 0x4, R66.reuse ;  /* 0x00000004ff047819 */ /* 0x100fe20000011442 */
[C---:B------:R-:W-:Y:S01]  /*a2e0*/  IMAD.SHL.U32 R6, R66.reuse, 0x8, RZ ;  /* 0x0000000842067824 */ /* 0x040fe200078e00ff */
[----:B------:R-:W-:Y:S01]  /*a2f0*/  SHF.R.S32.HI R8, RZ, 0x3, R66 ;  /* 0x00000003ff087819 */ /* 0x000fe20000011442 */
[C---:B------:R-:W-:Y:S01]  /*a300*/  IMAD.SHL.U32 R5, R66.reuse, 0x4, RZ ;  /* 0x0000000442057824 */ /* 0x040fe200078e00ff */
[----:B------:R-:W-:Y:S01]  /*a310*/  LOP3.LUT R7, R7, 0x400, RZ, 0xc0, !PT ;  /* 0x0000040007077812 */ /* 0x000fe200078ec0ff */
[----:B------:R-:W-:Y:S01]  /*a320*/  ULDC UR5, c[0x0][0x244] ;  /* 0x0000910000057ab9 */ /* 0x000fe20000000800 */
[----:B------:R-:W-:-:S02]  /*a330*/  LOP3.LUT R3, R66, 0x40, RZ, 0xc0, !PT ;  /* 0x0000004042037812 */ /* 0x000fc400078ec0ff */
[----:B------:R-:W-:Y:S01]  /*a340*/  SGXT R4, R4, 0x1 ;  /* 0x000000010404781a */ /* 0x000fe20000000200 */
[----:B------:R-:W-:Y:S01]  /*a350*/  IMAD R7, R66, 0x8000, R7 ;  /* 0x0000800042077824 */ /* 0x000fe200078e0207 */
[----:B------:R-:W-:Y:S01]  /*a360*/  SGXT R8, R8, 0x1 ;  /* 0x000000010808781a */ /* 0x000fe20000000200 */
[----:B------:R-:W-:Y:S01]  /*a370*/  IMAD.SHL.U32 R3, R3, 0x4, RZ ;  /* 0x0000000403037824 */ /* 0x000fe200078e00ff */
[----:B------:R-:W-:Y:S02]  /*a380*/  LOP3.LUT R10, R4, 0x404, RZ, 0xc0, !PT ;  /* 0x00000404040a7812 */ /* 0x000fe400078ec0ff */
[----:B------:R-:W-:Y:S02]  /*a390*/  LOP3.LUT R9, R7, 0xffff, RZ, 0xc0, !PT ;  /* 0x0000ffff07097812 */ /* 0x000fe400078ec0ff */
[----:B------:R-:W-:Y:S02]  /*a3a0*/  LOP3.LUT R7, R8, 0x240, RZ, 0xc0, !PT ;  /* 0x0000024008077812 */ /* 0x000fe400078ec0ff */
[----:B------:R-:W-:-:S02]  /*a3b0*/  SHF.R.U32.HI R4, RZ, 0x9, R9 ;  /* 0x00000009ff047819 */ /* 0x000fc40000011609 */
[----:B------:R-:W-:Y:S02]  /*a3c0*/  F2FP.SATFINITE.E4M3.F32.PACK_AB_MERGE_C R60, R61, R60, RZ ;  /* 0x0000003c3d3c723e */ /* 0x000fe400048070ff */
[----:B------:R-:W-:Y:S02]  /*a3d0*/  F2FP.SATFINITE.E4M3.F32.PACK_AB_MERGE_C R69, R69, R68, RZ ;  /* 0x000000444545723e */ /* 0x000fe400048070ff */
[----:B------:R-:W-:Y:S02]  /*a3e0*/  LOP3.LUT R8, R7, 0x38, R6, 0xf8, !PT ;  /* 0x0000003807087812 */ /* 0x000fe400078ef806 */
[----:B------:R-:W-:Y:S02]  /*a3f0*/  LOP3.LUT R10, R10, 0x80, R5, 0xf8, !PT ;  /* 0x000000800a0a7812 */ /* 0x000fe400078ef805 */
[----:B------:R-:W-:Y:S02]  /*a400*/  LOP3.LUT R7, R3, 0xffff, R4, 0xf8, !PT ;  /* 0x0000ffff03077812 */ /* 0x000fe400078ef804 */
[----:B------:R-:W-:-:S02]  /*a410*/  LOP3.LUT R4, R62, 0xffff, RZ, 0xc0, !PT ;  /* 0x0000ffff3e047812 */ /* 0x000fc400078ec0ff */
[----:B------:R-:W-:Y:S02]  /*a420*/  LOP3.LUT R5, R71, 0xffff, RZ, 0xc0, !PT ;  /* 0x0000ffff47057812 */ /* 0x000fe400078ec0ff */
[----:B------:R-:W-:Y:S02]  /*a430*/  LOP3.LUT R3, R60, 0xffff, RZ, 0xc0, !PT ;  /* 0x0000ffff3c037812 */ /* 0x000fe400078ec0ff */
[----:B------:R-:W-:Y:S02]  /*a440*/  LOP3.LUT R6, R69, 0xffff, RZ, 0xc0, !PT ;  /* 0x0000ffff45067812 */ /* 0x000fe400078ec0ff */
[----:B------:R-:W-:Y:S02]  /*a450*/  SHF.R.U32.HI R4, RZ, 0x8, R4 ;  /* 0x00000008ff047819 */ /* 0x000fe40000011604 */
[----:B------:R-:W-:Y:S02]  /*a460*/  SHF.R.U32.HI R5, RZ, 0x8, R5 ;  /* 0x00000008ff057819 */ /* 0x000fe40000011605 */
[----:B------:R-:W-:-:S02]  /*a470*/  SHF.R.U32.HI R3, RZ, 0x8, R3 ;  /* 0x00000008ff037819 */ /* 0x000fc40000011603 */
[----:B------:R-:W-:Y:S02]  /*a480*/  SHF.R.U32.HI R6, RZ, 0x8, R6 ;  /* 0x00000008ff067819 */ /* 0x000fe40000011606 */
[----:B------:R-:W-:Y:S02]  /*a490*/  PRMT R84, R57, 0x7604, R84 ;  /* 0x0000760439547816 */ /* 0x000fe40000000054 */
[----:B------:R-:W-:Y:S02]  /*a4a0*/  PRMT R15, R5, 0x7604, R4 ;  /* 0x00007604050f7816 */ /* 0x000fe40000000004 */
[----:B------:R-:W-:Y:S02]  /*a4b0*/  PRMT R59, R59, 0x7604, R86 ;  /* 0x000076043b3b7816 */ /* 0x000fe40000000056 */
[----:B------:R-:W-:Y:S02]  /*a4c0*/  PRMT R60, R69, 0x7604, R60 ;  /* 0x00007604453c7816 */ /* 0x000fe4000000003c */
[----:B------:R-:W-:-:S02]  /*a4d0*/  PRMT R14, R6, 0x7604, R3 ;  /* 0x00007604060e7816 */ /* 0x000fc40000000003 */
[----:B------:R-:W-:Y:S02]  /*a4e0*/  PRMT R13, R71, 0x7604, R62 ;  /* 0x00007604470d7816 */ /* 0x000fe4000000003e */
[----:B------:R-:W-:Y:S02]  /*a4f0*/  LOP3.LUT R9, R8, 0x40, R66, 0x78, !PT ;  /* 0x0000004008097812 */ /* 0x000fe400078e7842 */
[--C-:B-----5:R-:W-:Y:S02]  /*a500*/  LOP3.LUT R16, R2, 0x24, R0.reuse, 0xfe, !PT ;  /* 0x0000002402107812 */ /* 0x120fe400078efe00 */
[----:B------:R-:W-:Y:S01]  /*a510*/  LOP3.LUT R8, R10, R9, RZ, 0xfc, !PT ;  /* 0x000000090a087212 */ /* 0x000fe200078efcff */
[----:B------:R-:W-:Y:S01]  /*a520*/  BAR.SYNC.DEFER_BLOCKING 0x0 ;  /* 0x0000000000007b1d */ /* 0x000fe20000010000 */
[----:B------:R-:W-:Y:S02]  /*a530*/  LOP3.LUT R10, R2, 0x30, R0, 0xfe, !PT ;  /* 0x00000030020a7812 */ /* 0x000fe400078efe00 */
[----:B------:R-:W-:-:S02]  /*a540*/  LOP3.LUT R20, R8, 0x4, RZ, 0x3c, !PT ;  /* 0x0000000408147812 */ /* 0x000fc400078e3cff */
[C-C-:B------:R-:W-:Y:S02]  /*a550*/  LOP3.LUT R17, R2.reuse, 0x20, R0.reuse, 0xfe, !PT ;  /* 0x0000002002117812 */ /* 0x140fe400078efe00 */
[C-C-:B------:R-:W-:Y:S02]  /*a560*/  LOP3.LUT R18, R2.reuse, 0x1c, R0.reuse, 0xfe, !PT ;  /* 0x0000001c02127812 */ /* 0x140fe400078efe00 */
[C-C-:B------:R-:W-:Y:S02]  /*a570*/  LOP3.LUT R19, R2.reuse, 0x18, R0.reuse, 0xfe, !PT ;  /* 0x0000001802137812 */ /* 0x140fe400078efe00 */
[----:B------:R-:W-:Y:S02]  /*a580*/  LOP3.LUT R9, R2, 0x14, R0, 0xfe, !PT ;  /* 0x0000001402097812 */ /* 0x000fe400078efe00 */
[----:B--2---:R-:W-:-:S04]  /*a590*/  LOP3.LUT R7, R7, 0x3c, R65, 0xf8, !PT ;  /* 0x0000003c07077812 */ /* 0x004fc800078ef841 */
[C---:B------:R-:W-:Y:S01]  /*a5a0*/  LOP3.LUT R4, R7.reuse, 0x40, RZ, 0x3c, !PT ;  /* 0x0000004007047812 */ /* 0x040fe200078e3cff */
[----:B------:R-:W-:Y:S01]  /*a5b0*/  STS.U16 [R7+UR4], R84 ;  /* 0x0000005407007988 */ /* 0x000fe20008000404 */
[C---:B------:R-:W-:Y:S02]  /*a5c0*/  LOP3.LUT R5, R7.reuse, 0x4, RZ, 0x3c, !PT ;  /* 0x0000000407057812 */ /* 0x040fe400078e3cff */
[----:B------:R-:W-:Y:S01]  /*a5d0*/  LOP3.LUT R6, R7, 0x44, RZ, 0x3c, !PT ;  /* 0x0000004407067812 */ /* 0x000fe200078e3cff */
[----:B------:R0:W-:Y:S01]  /*a5e0*/  STS.U16 [R7+UR4+0x80], R12 ;  /* 0x0000800c07007988 */ /* 0x0001e20008000404 */
[C---:B----4-:R-:W-:Y:S01]  /*a5f0*/  IMAD R3, R64.reuse, UR5, RZ ;  /* 0x0000000540037c24 */ /* 0x050fe2000f8e02ff */
[----:B------:R-:W-:Y:S01]  /*a600*/  ULDC UR5, c[0x0][0x248] ;  /* 0x0000920000057ab9 */ /* 0x000fe20000000800 */
[----:B------:R-:W-:Y:S01]  /*a610*/  ISETP.GE.AND P0, PT, R64, UR8, PT ;  /* 0x0000000840007c0c */ /* 0x000fe2000bf06270 */
[----:B------:R-:W-:Y:S02]  /*a620*/  STS.U16 [R4+UR4+0x200], R59 ;  /* 0x0002003b04007988 */ /* 0x000fe40008000404 */
[----:B------:R-:W-:-:S02]  /*a630*/  IADD3 R33, P1, R3, UR6, RZ ;  /* 0x0000000603217c10 */ /* 0x000fc4000ff3e0ff */
[----:B------:R1:W-:Y:S02]  /*a640*/  STS.U16 [R4+UR4+0x280], R11 ;  /* 0x0002800b04007988 */ /* 0x0003e40008000404 */
[----:B------:R-:W-:Y:S02]  /*a650*/  LEA.HI.X.SX32 R35, R3, UR7, 0x1, P1 ;  /* 0x0000000703237c11 */ /* 0x000fe400088f0eff */
[----:B------:R-:W-:Y:S01]  /*a660*/  STS.U16 [R5+UR4+0x400], R60 ;  /* 0x0004003c05007988 */ /* 0x000fe20008000404 */
[C-C-:B------:R-:W-:Y:S02]  /*a670*/  LOP3.LUT R3, R2.reuse, 0x4, R0.reuse, 0xfe, !PT ;  /* 0x0000000402037812 */ /* 0x140fe400078efe00 */
[C-C-:B0-----:R-:W-:Y:S01]  /*a680*/  LOP3.LUT R12, R2.reuse, 0x2c, R0.reuse, 0xfe, !PT ;  /* 0x0000002c020c7812 */ /* 0x141fe200078efe00 */
[----:B------:R0:W-:Y:S01]  /*a690*/  STS.U16 [R5+UR4+0x480], R14 ;  /* 0x0004800e05007988 */ /* 0x0001e20008000404 */
[C---:B------:R-:W-:Y:S01]  /*a6a0*/  ISETP.LT.AND P4, PT, R3.reuse, UR9, !P0 ;  /* 0x0000000903007c0c */ /* 0x040fe2000c781270 */
[----:B------:R-:W-:Y:S01]  /*a6b0*/  IMAD R7, R3, UR5, RZ ;  /* 0x0000000503077c24 */ /* 0x000fe2000f8e02ff */
[C---:B-1----:R-:W-:Y:S01]  /*a6c0*/  LOP3.LUT R4, R2.reuse, R0, RZ, 0xfc, !PT ;  /* 0x0000000002047212 */ /* 0x042fe200078efcff */
[----:B------:R1:W-:Y:S01]  /*a6d0*/  STS.U16 [R6+UR4+0x600], R13 ;  /* 0x0006000d06007988 */ /* 0x0003e20008000404 */
[----:B------:R-:W-:-:S02]  /*a6e0*/  LOP3.LUT R11, R2, 0x34, R0, 0xfe, !PT ;  /* 0x00000034020b7812 */ /* 0x000fc400078efe00 */
[----:B------:R-:W-:Y:S01]  /*a6f0*/  ISETP.LT.AND P1, PT, R4, UR9, !P0 ;  /* 0x0000000904007c0c */ /* 0x000fe2000c721270 */
[----:B------:R2:W-:Y:S01]  /*a700*/  STS.U16 [R6+UR4+0x680], R15 ;  /* 0x0006800f06007988 */ /* 0x0005e20008000404 */
[--C-:B------:R-:W-:Y:S01]  /*a710*/  LOP3.LUT R3, R2, 0x10, R0.reuse, 0xfe, !PT ;  /* 0x0000001002037812 */ /* 0x100fe200078efe00 */
[----:B0-----:R-:W-:Y:S01]  /*a720*/  IMAD R5, R4, UR5, RZ ;  /* 0x0000000504057c24 */ /* 0x001fe2000f8e02ff */
[C-C-:B------:R-:W-:Y:S01]  /*a730*/  LOP3.LUT R14, R2.reuse, 0x38, R0.reuse, 0xfe, !PT ;  /* 0x00000038020e7812 */ /* 0x140fe200078efe00 */
[----:B------:R-:W-:Y:S01]  /*a740*/  BAR.SYNC.DEFER_BLOCKING 0x0 ;  /* 0x0000000000007b1d */ /* 0x000fe20000010000 */
[C-C-:B-1----:R-:W-:Y:S01]  /*a750*/  LOP3.LUT R13, R2.reuse, 0x3c, R0.reuse, 0xfe, !PT ;  /* 0x0000003c020d7812 */ /* 0x142fe200078efe00 */
[----:B------:R-:W-:Y:S01]  /*a760*/  IMAD R21, R3, UR5, RZ ;  /* 0x0000000503157c24 */ /* 0x000fe2000f8e02ff */
[----:B------:R-:W-:Y:S02]  /*a770*/  IADD3 R4, P2, R5, R33, RZ ;  /* 0x0000002105047210 */ /* 0x000fe40007f5e0ff */
[----:B--2---:R-:W-:-:S02]  /*a780*/  LOP3.LUT R15, R2, 0x28, R0, 0xfe, !PT ;  /* 0x00000028020f7812 */ /* 0x004fc400078efe00 */
[----:B------:R-:W-:Y:S02]  /*a790*/  LEA.HI.X.SX32 R5, R5, R35, 0x1, P2 ;  /* 0x0000002305057211 */ /* 0x000fe400010f0eff */
[----:B------:R-:W-:-:S04]  /*a7a0*/  IADD3 R6, P3, R7, R33, RZ ;  /* 0x0000002107067210 */ /* 0x000fc80007f7e0ff */
[----:B------:R-:W-:Y:S02]  /*a7b0*/  LEA.HI.X.SX32 R7, R7, R35, 0x1, P3 ;  /* 0x0000002307077211 */ /* 0x000fe400018f0eff */
[----:B------:R-:W-:Y:S01]  /*a7c0*/  ISETP.LT.AND P3, PT, R3, UR9, !P0 ;  /* 0x0000000903007c0c */ /* 0x000fe2000c761270 */
[----:B------:R-:W0:Y:S04]  /*a7d0*/  LDS R22, [R8+UR4] ;  /* 0x0000000408167984 */ /* 0x000e280008000800 */
[----:B------:R-:W1:Y:S04]  /*a7e0*/  LDS R24, [R20+UR4] ;  /* 0x0000000414187984 */ /* 0x000e680008000800 */
[----:B------:R2:W-:Y:S04]  /*a7f0*/  LDS R23, [R8+UR4+0x100] ;  /* 0x0001000408177984 */ /* 0x0005e80008000800 */
[----:B------:R3:W4:Y:S01]  /*a800*/  LDS R25, [R20+UR4+0x100] ;  /* 0x0001000414197984 */ /* 0x0007220008000800 */
[----:B--2---:R-:W-:-:S02]  /*a810*/  LOP3.LUT R8, R2, 0xc, R0, 0xfe, !PT ;  /* 0x0000000c02087812 */ /* 0x004fc400078efe00 */
[----:B------:R-:W-:-:S03]  /*a820*/  LOP3.LUT R0, R2, 0x8, R0, 0xfe, !PT ;  /* 0x0000000802007812 */ /* 0x000fc600078efe00 */
[----:B---3--:R-:W-:Y:S01]  /*a830*/  IMAD R20, R8, UR5, RZ ;  /* 0x0000000508147c24 */ /* 0x008fe2000f8e02ff */
[C---:B------:R-:W-:Y:S01]  /*a840*/  ISETP.LT.AND P2, PT, R0.reuse, UR9, !P0 ;  /* 0x0000000900007c0c */ /* 0x040fe2000c741270 */
[----:B------:R-:W-:-:S05]  /*a850*/  IMAD R0, R0, UR5, RZ ;  /* 0x0000000500007c24 */ /* 0x000fca000f8e02ff */
[----:B------:R-:W-:-:S04]  /*a860*/  IADD3 R2, P6, R0, R33, RZ ;  /* 0x0000002100027210 */ /* 0x000fc80007fde0ff */
[----:B------:R-:W-:Y:S01]  /*a870*/  LEA.HI.X.SX32 R3, R0, R35, 0x1, P6 ;  /* 0x0000002300037211 */ /* 0x000fe200030f0eff */
[----:B------:R-:W-:Y:S01]  /*a880*/  IMAD R0, R9, UR5, RZ ;  /* 0x0000000509007c24 */ /* 0x000fe2000f8e02ff */
[----:B0-----:R-:W-:Y:S02]  /*a890*/  PRMT R27, R22, 0x7770, RZ ;  /* 0x00007770161b7816 */ /* 0x001fe400000000ff */
[----:B-1----:R-:W-:-:S03]  /*a8a0*/  PRMT R29, R24, 0x7770, RZ ;  /* 0x00007770181d7816 */ /* 0x002fc600000000ff */
[----:B------:R0:W-:Y:S01]  /*a8b0*/  @P1 STG.E.U8 desc[UR30][R4.64], R27 ;  /* 0x0000001b04001986 */ /* 0x0001e2000c10111e */
[----:B------:R-:W-:-:S03]  /*a8c0*/  ISETP.LT.AND P1, PT, R9, UR9, !P0 ;  /* 0x0000000909007c0c */ /* 0x000fc6000c721270 */
[----:B------:R1:W-:Y:S01]  /*a8d0*/  @P4 STG.E.U8 desc[UR30][R6.64], R29 ;  /* 0x0000001d06004986 */ /* 0x0003e2000c10111e */
[----:B------:R-:W-:Y:S02]  /*a8e0*/  ISETP.LT.AND P4, PT, R8, UR9, !P0 ;  /* 0x0000000908007c0c */ /* 0x000fe4000c781270 */
[C---:B------:R-:W-:Y:S02]  /*a8f0*/  IADD3 R8, P5, R20.reuse, R33, RZ ;  /* 0x0000002114087210 */ /* 0x040fe40007fbe0ff */
[----:B----4-:R-:W-:Y:S02]  /*a900*/  PRMT R31, R25, 0x7770, RZ ;  /* 0x00007770191f7816 */ /* 0x010fe400000000ff */
[----:B------:R-:W-:Y:S02]  /*a910*/  LEA.HI.X.SX32 R9, R20, R35, 0x1, P5 ;  /* 0x0000002314097211 */ /* 0x000fe400028f0eff */
[----:B0-----:R-:W-:Y:S02]  /*a920*/  PRMT R27, R22, 0x7772, RZ ;  /* 0x00007772161b7816 */ /* 0x001fe400000000ff */
[----:B------:R-:W-:-:S02]  /*a930*/  IADD3 R4, P6, R21, R33, RZ ;  /* 0x0000002115047210 */ /* 0x000fc40007fde0ff */
[----:B-1----:R-:W-:Y:S01]  /*a940*/  PRMT R29, R24, 0x7772, RZ ;  /* 0x00007772181d7816 */ /* 0x002fe200000000ff */
[----:B------:R0:W-:Y:S01]  /*a950*/  @P2 STG.E.U8 desc[UR30][R2.64], R27 ;  /* 0x0000001b02002986 */ /* 0x0001e2000c10111e */
[C---:B------:R-:W-:Y:S02]  /*a960*/  IADD3 R6, P2, R0.reuse, R33, RZ ;  /* 0x0000002100067210 */ /* 0x040fe40007f5e0ff */
[-C--:B------:R-:W-:Y:S01]  /*a970*/  LEA.HI.X.SX32 R5, R21, R35.reuse, 0x1, P6 ;  /* 0x0000002315057211 */ /* 0x080fe200030f0eff */
[----:B------:R1:W-:Y:S01]  /*a980*/  @P4 STG.E.U8 desc[UR30][R8.64], R29 ;  /* 0x0000001d08004986 */ /* 0x0003e2000c10111e */
[----:B------:R-:W-:Y:S01]  /*a990*/  LEA.HI.X.SX32 R7, R0, R35, 0x1, P2 ;  /* 0x0000002300077211 */ /* 0x000fe200010f0eff */
[----:B------:R-:W-:Y:S01]  /*a9a0*/  IMAD R0, R10, UR5, RZ ;  /* 0x000000050a007c24 */ /* 0x000fe2000f8e02ff */
[C---:B------:R-:W-:Y:S01]  /*a9b0*/  ISETP.LT.AND P2, PT, R19.reuse, UR9, !P0 ;  /* 0x0000000913007c0c */ /* 0x040fe2000c741270 */
[----:B------:R-:W-:Y:S01]  /*a9c0*/  IMAD R19, R19, UR5, RZ ;  /* 0x0000000513137c24 */ /* 0x000fe2000f8e02ff */
[----:B------:R-:W-:-:S02]  /*a9d0*/  PRMT R21, R23, 0x7770, RZ ;  /* 0x0000777017157816 */ /* 0x000fc400000000ff */
[C---:B------:R-:W-:Y:S01]  /*a9e0*/  ISETP.LT.AND P4, PT, R16.reuse, UR9, !P0 ;  /* 0x0000000910007c0c */ /* 0x040fe2000c781270 */
[----:B------:R-:W-:Y:S01]  /*a9f0*/  IMAD R16, R16, UR5, RZ ;  /* 0x0000000510107c24 */ /* 0x000fe2000f8e02ff */
[----:B0-----:R-:W-:Y:S01]  /*aa00*/  IADD3 R2, P5, R19, R33, RZ ;  /* 0x0000002113027210 */ /* 0x001fe20007fbe0ff */
[----:B------:R0:W-:Y:S01]  /*aa10*/  @P3 STG.E.U8 desc[UR30][R4.64], R21 ;  /* 0x0000001504003986 */ /* 0x0001e2000c10111e */
[C---:B------:R-:W-:Y:S01]  /*aa20*/  ISETP.LT.AND P3, PT, R17.reuse, UR9, !P0 ;  /* 0x0000000911007c0c */ /* 0x040fe2000c761270 */
[----:B------:R-:W-:Y:S01]  /*aa30*/  IMAD R17, R17, UR5, RZ ;  /* 0x0000000511117c24 */ /* 0x000fe2000f8e02ff */
[----:B------:R-:W-:Y:S01]  /*aa40*/  LEA.HI.X.SX32 R3, R19, R35, 0x1, P5 ;  /* 0x0000002313037211 */ /* 0x000fe200028f0eff */
[----:B------:R2:W-:Y:S01]  /*aa50*/  @P1 STG.E.U8 desc[UR30][R6.64], R31 ;  /* 0x0000001f06001986 */ /* 0x0005e2000c10111e */
[C---:B------:R-:W-:Y:S01]  /*aa60*/  ISETP.LT.AND P1, PT, R18.reuse, UR9, !P0 ;  /* 0x0000000912007c0c */ /* 0x040fe2000c721270 */
[----:B------:R-:W-:Y:S01]  /*aa70*/  IMAD R18, R18, UR5, RZ ;  /* 0x0000000512127c24 */ /* 0x000fe2000f8e02ff */
[----:B------:R-:W-:-:S02]  /*aa80*/  PRMT R19, R23, 0x7772, RZ ;  /* 0x0000777217137816 */ /* 0x000fc400000000ff */
[----:B------:R-:W-:Y:S02]  /*aa90*/  PRMT R27, R22, 0x7771, RZ ;  /* 0x00007771161b7816 */ /* 0x000fe400000000ff */
[----:B-1----:R-:W-:Y:S01]  /*aaa0*/  PRMT R29, R24, 0x7771, RZ ;  /* 0x00007771181d7816 */ /* 0x002fe200000000ff */
[----:B------:R1:W-:Y:S01]  /*aab0*/  @P2 STG.E.U8 desc[UR30][R2.64], R19 ;  /* 0x0000001302002986 */ /* 0x0003e2000c10111e */
[-C--:B0-----:R-:W-:Y:S02]  /*aac0*/  IADD3 R4, P6, R18, R33.reuse, RZ ;  /* 0x0000002112047210 */ /* 0x081fe40007fde0ff */
[-C--:B------:R-:W-:Y:S02]  /*aad0*/  IADD3 R8, P2, R16, R33.reuse, RZ ;  /* 0x0000002110087210 */ /* 0x080fe40007f5e0ff */
[----:B--2---:R-:W-:Y:S02]  /*aae0*/  IADD3 R6, P5, R17, R33, RZ ;  /* 0x0000002111067210 */ /* 0x004fe40007fbe0ff */
[----:B------:R-:W-:Y:S01]  /*aaf0*/  LEA.HI.X.SX32 R5, R18, R35, 0x1, P6 ;  /* 0x0000002312057211 */ /* 0x000fe200030f0eff */
[----:B------:R-:W-:Y:S01]  /*ab00*/  IMAD R18, R13, UR5, RZ ;  /* 0x000000050d127c24 */ /* 0x000fe2000f8e02ff */
[----:B------:R-:W-:-:S02]  /*ab10*/  PRMT R21, R25, 0x7772, RZ ;  /* 0x0000777219157816 */ /* 0x000fc400000000ff */
[-C--:B------:R-:W-:Y:S01]  /*ab20*/  LEA.HI.X.SX32 R7, R17, R35.reuse, 0x1, P5 ;  /* 0x0000002311077211 */ /* 0x080fe200028f0eff */
[----:B------:R-:W-:Y:S01]  /*ab30*/  IMAD R17, R14, UR5, RZ ;  /* 0x000000050e117c24 */ /* 0x000fe2000f8e02ff */
[----:B------:R-:W-:Y:S01]  /*ab40*/  LEA.HI.X.SX32 R9, R16, R35, 0x1, P2 ;  /* 0x0000002310097211 */ /* 0x000fe200010f0eff */
[----:B------:R0:W-:Y:S01]  /*ab50*/  @P1 STG.E.U8 desc[UR30][R4.64], R21 ;  /* 0x0000001504001986 */ /* 0x0001e2000c10111e */
[C---:B------:R-:W-:Y:S01]  /*ab60*/  ISETP.LT.AND P5, PT, R15.reuse, UR9, !P0 ;  /* 0x000000090f007c0c */ /* 0x040fe2000c7a1270 */
[----:B------:R-:W-:Y:S01]  /*ab70*/  IMAD R15, R15, UR5, RZ ;  /* 0x000000050f0f7c24 */ /* 0x000fe2000f8e02ff */
[----:B-1----:R-:W-:Y:S01]  /*ab80*/  PRMT R19, R23, 0x7771, RZ ;  /* 0x0000777117137816 */ /* 0x002fe200000000ff */
[----:B------:R1:W-:Y:S01]  /*ab90*/  @P3 STG.E.U8 desc[UR30][R6.64], R27 ;  /* 0x0000001b06003986 */ /* 0x0003e2000c10111e */
[----:B------:R-:W-:Y:S01]  /*aba0*/  ISETP.LT.AND P3, PT, R10, UR9, !P0 ;  /* 0x000000090a007c0c */ /* 0x000fe2000c761270 */
[----:B------:R-:W-:Y:S01]  /*abb0*/  IMAD R16, R11, UR5, RZ ;  /* 0x000000050b107c24 */ /* 0x000fe2000f8e02ff */
[C---:B------:R-:W-:Y:S01]  /*abc0*/  IADD3 R2, P6, R15.reuse, R33, RZ ;  /* 0x000000210f027210 */ /* 0x040fe20007fde0ff */
[----:B------:R2:W-:Y:S01]  /*abd0*/  @P4 STG.E.U8 desc[UR30][R8.64], R29 ;  /* 0x0000001d08004986 */ /* 0x0005e2000c10111e */
[C---:B------:R-:W-:Y:S01]  /*abe0*/  ISETP.LT.AND P4, PT, R12.reuse, UR9, !P0 ;  /* 0x000000090c007c0c */ /* 0x040fe2000c781270 */
[----:B------:R-:W-:Y:S01]  /*abf0*/  IMAD R12, R12, UR5, RZ ;  /* 0x000000050c0c7c24 */ /* 0x000fe2000f8e02ff */
[----:B------:R-:W-:-:S02]  /*ac00*/  LEA.HI.X.SX32 R3, R15, R35, 0x1, P6 ;  /* 0x000000230f037211 */ /* 0x000fc400030f0eff */
[----:B------:R-:W-:Y:S02]  /*ac10*/  PRMT R15, R22, 0x7773, RZ ;  /* 0x00007773160f7816 */ /* 0x000fe400000000ff */
[-C--:B0-----:R-:W-:Y:S02]  /*ac20*/  IADD3 R4, P1, R12, R33.reuse, RZ ;  /* 0x000000210c047210 */ /* 0x081fe40007f3e0ff */
[----:B-1----:R-:W-:Y:S01]  /*ac30*/  IADD3 R6, P2, R0, R33, RZ ;  /* 0x0000002100067210 */ /* 0x002fe20007f5e0ff */
[----:B------:R0:W-:Y:S01]  /*ac40*/  @P5 STG.E.U8 desc[UR30][R2.64], R15 ;  /* 0x0000000f02005986 */ /* 0x0001e2000c10111e */
[----:B------:R-:W-:Y:S02]  /*ac50*/  LEA.HI.X.SX32 R5, R12, R35, 0x1, P1 ;  /* 0x000000230c057211 */ /* 0x000fe400008f0eff */
[----:B------:R-:W-:Y:S02]  /*ac60*/  IADD3 R10, P1, R17, R33, RZ ;  /* 0x00000021110a7210 */ /* 0x000fe40007f3e0ff */
[----:B------:R-:W-:-:S02]  /*ac70*/  LEA.HI.X.SX32 R7, R0, R35, 0x1, P2 ;  /* 0x0000002300077211 */ /* 0x000fc400010f0eff */
[----:B------:R-:W-:Y:S02]  /*ac80*/  ISETP.LT.AND P2, PT, R11, UR9, !P0 ;  /* 0x000000090b007c0c */ /* 0x000fe4000c741270 */
[----:B------:R-:W-:Y:S02]  /*ac90*/  LEA.HI.X.SX32 R11, R17, R35, 0x1, P1 ;  /* 0x00000023110b7211 */ /* 0x000fe400008f0eff */
[----:B------:R-:W-:Y:S02]  /*aca0*/  ISETP.LT.AND P1, PT, R14, UR9, !P0 ;  /* 0x000000090e007c0c */ /* 0x000fe4000c721270 */
[----:B------:R-:W-:Y:S02]  /*acb0*/  ISETP.LT.AND P0, PT, R13, UR9, !P0 ;  /* 0x000000090d007c0c */ /* 0x000fe4000c701270 */
[----:B--2---:R-:W-:Y:S02]  /*acc0*/  IADD3 R8, P6, R16, R33, RZ ;  /* 0x0000002110087210 */ /* 0x004fe40007fde0ff */
[----:B------:R-:W-:-:S02]  /*acd0*/  PRMT R17, R24, 0x7773, RZ ;  /* 0x0000777318117816 */ /* 0x000fc400000000ff */
[----:B------:R-:W-:Y:S02]  /*ace0*/  LEA.HI.X.SX32 R9, R16, R35, 0x1, P6 ;  /* 0x0000002310097211 */ /* 0x000fe400030f0eff */
[----:B------:R-:W-:Y:S01]  /*acf0*/  PRMT R21, R25, 0x7771, RZ ;  /* 0x0000777119157816 */ /* 0x000fe200000000ff */
[----:B------:R0:W-:Y:S01]  /*ad00*/  @P4 STG.E.U8 desc[UR30][R4.64], R17 ;  /* 0x0000001104004986 */ /* 0x0001e2000c10111e */
[----:B------:R-:W-:Y:S02]  /*ad10*/  PRMT R23, R23, 0x7773, RZ ;  /* 0x0000777317177816 */ /* 0x000fe400000000ff */
[C---:B------:R-:W-:Y:S01]  /*ad20*/  IADD3 R12, P6, R18.reuse, R33, RZ ;  /* 0x00000021120c7210 */ /* 0x040fe20007fde0ff */
[----:B------:R0:W-:Y:S01]  /*ad30*/  @P3 STG.E.U8 desc[UR30][R6.64], R19 ;  /* 0x0000001306003986 */ /* 0x0001e2000c10111e */
[----:B------:R-:W-:Y:S02]  /*ad40*/  PRMT R25, R25, 0x7773, RZ ;  /* 0x0000777319197816 */ /* 0x000fe400000000ff */
[----:B------:R-:W-:Y:S01]  /*ad50*/  LEA.HI.X.SX32 R13, R18, R35, 0x1, P6 ;  /* 0x00000023120d7211 */ /* 0x000fe200030f0eff */
[----:B------:R0:W-:Y:S04]  /*ad60*/  @P2 STG.E.U8 desc[UR30][R8.64], R21 ;  /* 0x0000001508002986 */ /* 0x0001e8000c10111e */
[----:B------:R0:W-:Y:S01]  /*ad70*/  @P1 STG.E.U8 desc[UR30][R10.64], R23 ;  /* 0x000000170a001986 */ /* 0x0001e2000c10111e */
[----:B------:R-:W-:Y:S05]  /*ad80*/  @!P0 EXIT ;  /* 0x000000000000894d */ /* 0x000fea0003800000 */
[----:B------:R-:W-:Y:S01]  /*ad90*/  STG.E.U8 desc[UR30][R12.64], R25 ;  /* 0x000000190c007986 */ /* 0x000fe2000c10111e */
[----:B------:R-:W-:Y:S05]  /*ada0*/  EXIT ;  /* 0x000000000000794d */ /* 0x000fea0003800000 */
.L_x_3:
[----:B------:R-:W-:-:S00]  /*adb0*/  BRA `(.L_x_3) ;  /* 0xfffffffc00fc7947 */ /* 0x000fc0000383ffff */
[----:B------:R-:W-:-:S00]  /*adc0*/  NOP ;  /* 0x0000000000007918 */ /* 0x000fc00000000000 */
        /* <DEDUP_REMOVED lines=11> */
.L_x_4:


//--------------------- .nv.shared.matmul_kernel  --------------------------
	.section	.nv.shared.matmul_kernel,"aw",@nobits
	.sectionflags	@""
	.align	16
	.zero		1024


//--------------------- .nv.shared.reserved.0     --------------------------
	.section	.nv.shared.reserved.0,"aw",@nobits
	.weak		__nv_reservedSMEM_offset_0_alias
	.size		__nv_reservedSMEM_offset_0_alias, 0, 0
	.other		__nv_reservedSMEM_offset_0_alias,@"STO_CUDA_RESERVED_SHARED STV_DEFAULT"
__nv_reservedSMEM_offset_0_alias:
	.zero		0


//--------------------- .nv.constant0.matmul_kernel --------------------------
	.section	.nv.constant0.matmul_kernel,"a",@progbits
	.sectionflags	@""
	.align	4
.nv.constant0.matmul_kernel:
	.zero		608


//--------------------- SYMBOLS --------------------------

	.type		.nv.reservedSmem.offset0,@object
	.size		.nv.reservedSmem.offset0,0x4
